//
// Generated by NVIDIA NVVM Compiler
//
// Compiler Build ID: CL-36424714
// Cuda compilation tools, release 13.0, V13.0.88
// Based on NVVM 20.0.0
//

.version 9.0
.target sm_100
.address_size 64

	// .globl	_Z9mm_kernelIiEvPKT_S2_PS0_mmm

.visible .entry _Z9mm_kernelIiEvPKT_S2_PS0_mmm(
	.param .u64 .ptr .align 1 _Z9mm_kernelIiEvPKT_S2_PS0_mmm_param_0,
	.param .u64 .ptr .align 1 _Z9mm_kernelIiEvPKT_S2_PS0_mmm_param_1,
	.param .u64 .ptr .align 1 _Z9mm_kernelIiEvPKT_S2_PS0_mmm_param_2,
	.param .u64 _Z9mm_kernelIiEvPKT_S2_PS0_mmm_param_3,
	.param .u64 _Z9mm_kernelIiEvPKT_S2_PS0_mmm_param_4,
	.param .u64 _Z9mm_kernelIiEvPKT_S2_PS0_mmm_param_5
)
{
	.reg .pred 	%p<13>;
	.reg .b32 	%r<76>;
	.reg .b64 	%rd<77>;

	ld.param.u64 	%rd26, [_Z9mm_kernelIiEvPKT_S2_PS0_mmm_param_0];
	ld.param.u64 	%rd27, [_Z9mm_kernelIiEvPKT_S2_PS0_mmm_param_1];
	ld.param.u64 	%rd28, [_Z9mm_kernelIiEvPKT_S2_PS0_mmm_param_3];
	ld.param.u64 	%rd24, [_Z9mm_kernelIiEvPKT_S2_PS0_mmm_param_4];
	ld.param.u64 	%rd25, [_Z9mm_kernelIiEvPKT_S2_PS0_mmm_param_5];
	cvta.to.global.u64 	%rd1, %rd27;
	cvta.to.global.u64 	%rd2, %rd26;
	mov.u32 	%r13, %ctaid.y;
	mov.u32 	%r14, %ntid.y;
	mov.u32 	%r15, %tid.y;
	mad.lo.s32 	%r16, %r13, %r14, %r15;
	cvt.u64.u32 	%rd3, %r16;
	mov.u32 	%r17, %ctaid.x;
	mov.u32 	%r18, %ntid.x;
	mov.u32 	%r19, %tid.x;
	mad.lo.s32 	%r20, %r17, %r18, %r19;
	cvt.u64.u32 	%rd4, %r20;
	setp.le.u64 	%p1, %rd28, %rd3;
	setp.le.u64 	%p2, %rd25, %rd4;
	or.pred  	%p3, %p1, %p2;
	@%p3 bra 	$L__BB0_14;
	setp.eq.s64 	%p4, %rd24, 0;
	mov.b32 	%r75, 0;
	@%p4 bra 	$L__BB0_13;
	mul.lo.s64 	%rd5, %rd24, %rd3;
	and.b64  	%rd6, %rd24, 7;
	setp.lt.u64 	%p5, %rd24, 8;
	mov.b32 	%r75, 0;
	mov.b64 	%rd75, 0;
	@%p5 bra 	$L__BB0_5;
	and.b64  	%rd75, %rd24, -8;
	shl.b64 	%rd30, %rd4, 2;
	add.s64 	%rd72, %rd1, %rd30;
	shl.b64 	%rd9, %rd25, 5;
	shl.b64 	%rd31, %rd5, 2;
	add.s64 	%rd32, %rd31, %rd2;
	add.s64 	%rd71, %rd32, 16;
	mov.b32 	%r75, 0;
	mov.u64 	%rd73, %rd75;
$L__BB0_4:
	.pragma "nounroll";
	ld.global.u32 	%r25, [%rd71+-16];
	ld.global.u32 	%r26, [%rd72];
	mad.lo.s32 	%r27, %r26, %r25, %r75;
	ld.global.u32 	%r28, [%rd71+-12];
	shl.b64 	%rd33, %rd25, 2;
	add.s64 	%rd34, %rd72, %rd33;
	ld.global.u32 	%r29, [%rd34];
	mad.lo.s32 	%r30, %r29, %r28, %r27;
	ld.global.u32 	%r31, [%rd71+-8];
	add.s64 	%rd35, %rd34, %rd33;
	ld.global.u32 	%r32, [%rd35];
	mad.lo.s32 	%r33, %r32, %r31, %r30;
	ld.global.u32 	%r34, [%rd71+-4];
	add.s64 	%rd36, %rd35, %rd33;
	ld.global.u32 	%r35, [%rd36];
	mad.lo.s32 	%r36, %r35, %r34, %r33;
	ld.global.u32 	%r37, [%rd71];
	add.s64 	%rd37, %rd36, %rd33;
	ld.global.u32 	%r38, [%rd37];
	mad.lo.s32 	%r39, %r38, %r37, %r36;
	ld.global.u32 	%r40, [%rd71+4];
	add.s64 	%rd38, %rd37, %rd33;
	ld.global.u32 	%r41, [%rd38];
	mad.lo.s32 	%r42, %r41, %r40, %r39;
	ld.global.u32 	%r43, [%rd71+8];
	add.s64 	%rd39, %rd38, %rd33;
	ld.global.u32 	%r44, [%rd39];
	mad.lo.s32 	%r45, %r44, %r43, %r42;
	ld.global.u32 	%r46, [%rd71+12];
	add.s64 	%rd40, %rd39, %rd33;
	ld.global.u32 	%r47, [%rd40];
	mad.lo.s32 	%r75, %r47, %r46, %r45;
	add.s64 	%rd73, %rd73, -8;
	add.s64 	%rd72, %rd72, %rd9;
	add.s64 	%rd71, %rd71, 32;
	setp.ne.s64 	%p6, %rd73, 0;
	@%p6 bra 	$L__BB0_4;
$L__BB0_5:
	setp.eq.s64 	%p7, %rd6, 0;
	@%p7 bra 	$L__BB0_13;
	and.b64  	%rd18, %rd24, 3;
	setp.lt.u64 	%p8, %rd6, 4;
	@%p8 bra 	$L__BB0_8;
	add.s64 	%rd41, %rd75, %rd5;
	shl.b64 	%rd42, %rd41, 2;
	add.s64 	%rd43, %rd2, %rd42;
	ld.global.u32 	%r49, [%rd43];
	mad.lo.s64 	%rd44, %rd75, %rd25, %rd4;
	shl.b64 	%rd45, %rd44, 2;
	add.s64 	%rd46, %rd1, %rd45;
	ld.global.u32 	%r50, [%rd46];
	mad.lo.s32 	%r51, %r50, %r49, %r75;
	ld.global.u32 	%r52, [%rd43+4];
	shl.b64 	%rd47, %rd25, 2;
	add.s64 	%rd48, %rd46, %rd47;
	ld.global.u32 	%r53, [%rd48];
	mad.lo.s32 	%r54, %r53, %r52, %r51;
	ld.global.u32 	%r55, [%rd43+8];
	add.s64 	%rd49, %rd48, %rd47;
	ld.global.u32 	%r56, [%rd49];
	mad.lo.s32 	%r57, %r56, %r55, %r54;
	ld.global.u32 	%r58, [%rd43+12];
	add.s64 	%rd50, %rd49, %rd47;
	ld.global.u32 	%r59, [%rd50];
	mad.lo.s32 	%r75, %r59, %r58, %r57;
	add.s64 	%rd75, %rd75, 4;
$L__BB0_8:
	setp.eq.s64 	%p9, %rd18, 0;
	@%p9 bra 	$L__BB0_13;
	setp.eq.s64 	%p10, %rd18, 1;
	@%p10 bra 	$L__BB0_11;
	add.s64 	%rd51, %rd75, %rd5;
	shl.b64 	%rd52, %rd51, 2;
	add.s64 	%rd53, %rd2, %rd52;
	ld.global.u32 	%r61, [%rd53];
	mad.lo.s64 	%rd54, %rd75, %rd25, %rd4;
	shl.b64 	%rd55, %rd54, 2;
	add.s64 	%rd56, %rd1, %rd55;
	ld.global.u32 	%r62, [%rd56];
	mad.lo.s32 	%r63, %r62, %r61, %r75;
	ld.global.u32 	%r64, [%rd53+4];
	shl.b64 	%rd57, %rd25, 2;
	add.s64 	%rd58, %rd56, %rd57;
	ld.global.u32 	%r65, [%rd58];
	mad.lo.s32 	%r75, %r65, %r64, %r63;
	add.s64 	%rd75, %rd75, 2;
$L__BB0_11:
	and.b64  	%rd59, %rd24, 1;
	setp.eq.b64 	%p11, %rd59, 1;
	not.pred 	%p12, %p11;
	@%p12 bra 	$L__BB0_13;
	add.s64 	%rd60, %rd75, %rd5;
	shl.b64 	%rd61, %rd60, 2;
	add.s64 	%rd62, %rd2, %rd61;
	ld.global.u32 	%r66, [%rd62];
	mad.lo.s64 	%rd63, %rd75, %rd25, %rd4;
	shl.b64 	%rd64, %rd63, 2;
	add.s64 	%rd65, %rd1, %rd64;
	ld.global.u32 	%r67, [%rd65];
	mad.lo.s32 	%r75, %r67, %r66, %r75;
$L__BB0_13:
	ld.param.u64 	%rd70, [_Z9mm_kernelIiEvPKT_S2_PS0_mmm_param_2];
	mad.lo.s64 	%rd66, %rd25, %rd3, %rd4;
	cvta.to.global.u64 	%rd67, %rd70;
	shl.b64 	%rd68, %rd66, 2;
	add.s64 	%rd69, %rd67, %rd68;
	st.global.u32 	[%rd69], %r75;
$L__BB0_14:
	ret;

}
	// .globl	_Z9mm_kernelIfEvPKT_S2_PS0_mmm
.visible .entry _Z9mm_kernelIfEvPKT_S2_PS0_mmm(
	.param .u64 .ptr .align 1 _Z9mm_kernelIfEvPKT_S2_PS0_mmm_param_0,
	.param .u64 .ptr .align 1 _Z9mm_kernelIfEvPKT_S2_PS0_mmm_param_1,
	.param .u64 .ptr .align 1 _Z9mm_kernelIfEvPKT_S2_PS0_mmm_param_2,
	.param .u64 _Z9mm_kernelIfEvPKT_S2_PS0_mmm_param_3,
	.param .u64 _Z9mm_kernelIfEvPKT_S2_PS0_mmm_param_4,
	.param .u64 _Z9mm_kernelIfEvPKT_S2_PS0_mmm_param_5
)
{
	.reg .pred 	%p<13>;
	.reg .b32 	%r<9>;
	.reg .b32 	%f<68>;
	.reg .b64 	%rd<77>;

	ld.param.u64 	%rd26, [_Z9mm_kernelIfEvPKT_S2_PS0_mmm_param_0];
	ld.param.u64 	%rd27, [_Z9mm_kernelIfEvPKT_S2_PS0_mmm_param_1];
	ld.param.u64 	%rd28, [_Z9mm_kernelIfEvPKT_S2_PS0_mmm_param_3];
	ld.param.u64 	%rd24, [_Z9mm_kernelIfEvPKT_S2_PS0_mmm_param_4];
	ld.param.u64 	%rd25, [_Z9mm_kernelIfEvPKT_S2_PS0_mmm_param_5];
	cvta.to.global.u64 	%rd1, %rd27;
	cvta.to.global.u64 	%rd2, %rd26;
	mov.u32 	%r1, %ctaid.y;
	mov.u32 	%r2, %ntid.y;
	mov.u32 	%r3, %tid.y;
	mad.lo.s32 	%r4, %r1, %r2, %r3;
	cvt.u64.u32 	%rd3, %r4;
	mov.u32 	%r5, %ctaid.x;
	mov.u32 	%r6, %ntid.x;
	mov.u32 	%r7, %tid.x;
	mad.lo.s32 	%r8, %r5, %r6, %r7;
	cvt.u64.u32 	%rd4, %r8;
	setp.le.u64 	%p1, %rd28, %rd3;
	setp.le.u64 	%p2, %rd25, %rd4;
	or.pred  	%p3, %p1, %p2;
	@%p3 bra 	$L__BB1_14;
	setp.eq.s64 	%p4, %rd24, 0;
	mov.f32 	%f67, 0f00000000;
	@%p4 bra 	$L__BB1_13;
	mul.lo.s64 	%rd5, %rd24, %rd3;
	and.b64  	%rd6, %rd24, 7;
	setp.lt.u64 	%p5, %rd24, 8;
	mov.f32 	%f67, 0f00000000;
	mov.b64 	%rd75, 0;
	@%p5 bra 	$L__BB1_5;
	and.b64  	%rd75, %rd24, -8;
	shl.b64 	%rd30, %rd4, 2;
	add.s64 	%rd72, %rd1, %rd30;
	shl.b64 	%rd9, %rd25, 5;
	shl.b64 	%rd31, %rd5, 2;
	add.s64 	%rd32, %rd31, %rd2;
	add.s64 	%rd71, %rd32, 16;
	mov.f32 	%f67, 0f00000000;
	mov.u64 	%rd73, %rd75;
$L__BB1_4:
	.pragma "nounroll";
	ld.global.f32 	%f17, [%rd71+-16];
	ld.global.f32 	%f18, [%rd72];
	fma.rn.f32 	%f19, %f17, %f18, %f67;
	ld.global.f32 	%f20, [%rd71+-12];
	shl.b64 	%rd33, %rd25, 2;
	add.s64 	%rd34, %rd72, %rd33;
	ld.global.f32 	%f21, [%rd34];
	fma.rn.f32 	%f22, %f20, %f21, %f19;
	ld.global.f32 	%f23, [%rd71+-8];
	add.s64 	%rd35, %rd34, %rd33;
	ld.global.f32 	%f24, [%rd35];
	fma.rn.f32 	%f25, %f23, %f24, %f22;
	ld.global.f32 	%f26, [%rd71+-4];
	add.s64 	%rd36, %rd35, %rd33;
	ld.global.f32 	%f27, [%rd36];
	fma.rn.f32 	%f28, %f26, %f27, %f25;
	ld.global.f32 	%f29, [%rd71];
	add.s64 	%rd37, %rd36, %rd33;
	ld.global.f32 	%f30, [%rd37];
	fma.rn.f32 	%f31, %f29, %f30, %f28;
	ld.global.f32 	%f32, [%rd71+4];
	add.s64 	%rd38, %rd37, %rd33;
	ld.global.f32 	%f33, [%rd38];
	fma.rn.f32 	%f34, %f32, %f33, %f31;
	ld.global.f32 	%f35, [%rd71+8];
	add.s64 	%rd39, %rd38, %rd33;
	ld.global.f32 	%f36, [%rd39];
	fma.rn.f32 	%f37, %f35, %f36, %f34;
	ld.global.f32 	%f38, [%rd71+12];
	add.s64 	%rd40, %rd39, %rd33;
	ld.global.f32 	%f39, [%rd40];
	fma.rn.f32 	%f67, %f38, %f39, %f37;
	add.s64 	%rd73, %rd73, -8;
	add.s64 	%rd72, %rd72, %rd9;
	add.s64 	%rd71, %rd71, 32;
	setp.ne.s64 	%p6, %rd73, 0;
	@%p6 bra 	$L__BB1_4;
$L__BB1_5:
	setp.eq.s64 	%p7, %rd6, 0;
	@%p7 bra 	$L__BB1_13;
	and.b64  	%rd18, %rd24, 3;
	setp.lt.u64 	%p8, %rd6, 4;
	@%p8 bra 	$L__BB1_8;
	add.s64 	%rd41, %rd75, %rd5;
	shl.b64 	%rd42, %rd41, 2;
	add.s64 	%rd43, %rd2, %rd42;
	ld.global.f32 	%f41, [%rd43];
	mad.lo.s64 	%rd44, %rd75, %rd25, %rd4;
	shl.b64 	%rd45, %rd44, 2;
	add.s64 	%rd46, %rd1, %rd45;
	ld.global.f32 	%f42, [%rd46];
	fma.rn.f32 	%f43, %f41, %f42, %f67;
	ld.global.f32 	%f44, [%rd43+4];
	shl.b64 	%rd47, %rd25, 2;
	add.s64 	%rd48, %rd46, %rd47;
	ld.global.f32 	%f45, [%rd48];
	fma.rn.f32 	%f46, %f44, %f45, %f43;
	ld.global.f32 	%f47, [%rd43+8];
	add.s64 	%rd49, %rd48, %rd47;
	ld.global.f32 	%f48, [%rd49];
	fma.rn.f32 	%f49, %f47, %f48, %f46;
	ld.global.f32 	%f50, [%rd43+12];
	add.s64 	%rd50, %rd49, %rd47;
	ld.global.f32 	%f51, [%rd50];
	fma.rn.f32 	%f67, %f50, %f51, %f49;
	add.s64 	%rd75, %rd75, 4;
$L__BB1_8:
	setp.eq.s64 	%p9, %rd18, 0;
	@%p9 bra 	$L__BB1_13;
	setp.eq.s64 	%p10, %rd18, 1;
	@%p10 bra 	$L__BB1_11;
	add.s64 	%rd51, %rd75, %rd5;
	shl.b64 	%rd52, %rd51, 2;
	add.s64 	%rd53, %rd2, %rd52;
	ld.global.f32 	%f53, [%rd53];
	mad.lo.s64 	%rd54, %rd75, %rd25, %rd4;
	shl.b64 	%rd55, %rd54, 2;
	add.s64 	%rd56, %rd1, %rd55;
	ld.global.f32 	%f54, [%rd56];
	fma.rn.f32 	%f55, %f53, %f54, %f67;
	ld.global.f32 	%f56, [%rd53+4];
	shl.b64 	%rd57, %rd25, 2;
	add.s64 	%rd58, %rd56, %rd57;
	ld.global.f32 	%f57, [%rd58];
	fma.rn.f32 	%f67, %f56, %f57, %f55;
	add.s64 	%rd75, %rd75, 2;
$L__BB1_11:
	and.b64  	%rd59, %rd24, 1;
	setp.eq.b64 	%p11, %rd59, 1;
	not.pred 	%p12, %p11;
	@%p12 bra 	$L__BB1_13;
	add.s64 	%rd60, %rd75, %rd5;
	shl.b64 	%rd61, %rd60, 2;
	add.s64 	%rd62, %rd2, %rd61;
	ld.global.f32 	%f58, [%rd62];
	mad.lo.s64 	%rd63, %rd75, %rd25, %rd4;
	shl.b64 	%rd64, %rd63, 2;
	add.s64 	%rd65, %rd1, %rd64;
	ld.global.f32 	%f59, [%rd65];
	fma.rn.f32 	%f67, %f58, %f59, %f67;
$L__BB1_13:
	ld.param.u64 	%rd70, [_Z9mm_kernelIfEvPKT_S2_PS0_mmm_param_2];
	mad.lo.s64 	%rd66, %rd25, %rd3, %rd4;
	cvta.to.global.u64 	%rd67, %rd70;
	shl.b64 	%rd68, %rd66, 2;
	add.s64 	%rd69, %rd67, %rd68;
	st.global.f32 	[%rd69], %f67;
$L__BB1_14:
	ret;

}
	// .globl	_Z9mm_kernelIdEvPKT_S2_PS0_mmm
.visible .entry _Z9mm_kernelIdEvPKT_S2_PS0_mmm(
	.param .u64 .ptr .align 1 _Z9mm_kernelIdEvPKT_S2_PS0_mmm_param_0,
	.param .u64 .ptr .align 1 _Z9mm_kernelIdEvPKT_S2_PS0_mmm_param_1,
	.param .u64 .ptr .align 1 _Z9mm_kernelIdEvPKT_S2_PS0_mmm_param_2,
	.param .u64 _Z9mm_kernelIdEvPKT_S2_PS0_mmm_param_3,
	.param .u64 _Z9mm_kernelIdEvPKT_S2_PS0_mmm_param_4,
	.param .u64 _Z9mm_kernelIdEvPKT_S2_PS0_mmm_param_5
)
{
	.reg .pred 	%p<13>;
	.reg .b32 	%r<9>;
	.reg .b64 	%rd<77>;
	.reg .b64 	%fd<68>;

	ld.param.u64 	%rd25, [_Z9mm_kernelIdEvPKT_S2_PS0_mmm_param_0];
	ld.param.u64 	%rd26, [_Z9mm_kernelIdEvPKT_S2_PS0_mmm_param_1];
	ld.param.u64 	%rd27, [_Z9mm_kernelIdEvPKT_S2_PS0_mmm_param_3];
	ld.param.u64 	%rd23, [_Z9mm_kernelIdEvPKT_S2_PS0_mmm_param_4];
	ld.param.u64 	%rd24, [_Z9mm_kernelIdEvPKT_S2_PS0_mmm_param_5];
	cvta.to.global.u64 	%rd1, %rd26;
	cvta.to.global.u64 	%rd2, %rd25;
	mov.u32 	%r1, %ctaid.y;
	mov.u32 	%r2, %ntid.y;
	mov.u32 	%r3, %tid.y;
	mad.lo.s32 	%r4, %r1, %r2, %r3;
	cvt.u64.u32 	%rd3, %r4;
	mov.u32 	%r5, %ctaid.x;
	mov.u32 	%r6, %ntid.x;
	mov.u32 	%r7, %tid.x;
	mad.lo.s32 	%r8, %r5, %r6, %r7;
	cvt.u64.u32 	%rd4, %r8;
	setp.le.u64 	%p1, %rd27, %rd3;
	setp.le.u64 	%p2, %rd24, %rd4;
	or.pred  	%p3, %p1, %p2;
	@%p3 bra 	$L__BB2_14;
	setp.eq.s64 	%p4, %rd23, 0;
	mov.f64 	%fd67, 0d0000000000000000;
	@%p4 bra 	$L__BB2_13;
	mul.lo.s64 	%rd5, %rd23, %rd3;
	setp.lt.u64 	%p5, %rd23, 8;
	mov.f64 	%fd67, 0d0000000000000000;
	mov.b64 	%rd75, 0;
	@%p5 bra 	$L__BB2_5;
	and.b64  	%rd75, %rd23, -8;
	shl.b64 	%rd29, %rd4, 3;
	add.s64 	%rd72, %rd1, %rd29;
	shl.b64 	%rd30, %rd5, 3;
	add.s64 	%rd31, %rd30, %rd2;
	add.s64 	%rd71, %rd31, 32;
	mov.f64 	%fd67, 0d0000000000000000;
	mov.u64 	%rd73, %rd75;
$L__BB2_4:
	.pragma "nounroll";
	ld.global.f64 	%fd17, [%rd71+-32];
	ld.global.f64 	%fd18, [%rd72];
	fma.rn.f64 	%fd19, %fd17, %fd18, %fd67;
	ld.global.f64 	%fd20, [%rd71+-24];
	shl.b64 	%rd32, %rd24, 3;
	add.s64 	%rd33, %rd72, %rd32;
	ld.global.f64 	%fd21, [%rd33];
	fma.rn.f64 	%fd22, %fd20, %fd21, %fd19;
	ld.global.f64 	%fd23, [%rd71+-16];
	add.s64 	%rd34, %rd33, %rd32;
	ld.global.f64 	%fd24, [%rd34];
	fma.rn.f64 	%fd25, %fd23, %fd24, %fd22;
	ld.global.f64 	%fd26, [%rd71+-8];
	add.s64 	%rd35, %rd34, %rd32;
	ld.global.f64 	%fd27, [%rd35];
	fma.rn.f64 	%fd28, %fd26, %fd27, %fd25;
	ld.global.f64 	%fd29, [%rd71];
	add.s64 	%rd36, %rd35, %rd32;
	ld.global.f64 	%fd30, [%rd36];
	fma.rn.f64 	%fd31, %fd29, %fd30, %fd28;
	ld.global.f64 	%fd32, [%rd71+8];
	add.s64 	%rd37, %rd36, %rd32;
	ld.global.f64 	%fd33, [%rd37];
	fma.rn.f64 	%fd34, %fd32, %fd33, %fd31;
	ld.global.f64 	%fd35, [%rd71+16];
	add.s64 	%rd38, %rd37, %rd32;
	ld.global.f64 	%fd36, [%rd38];
	fma.rn.f64 	%fd37, %fd35, %fd36, %fd34;
	ld.global.f64 	%fd38, [%rd71+24];
	add.s64 	%rd39, %rd38, %rd32;
	ld.global.f64 	%fd39, [%rd39];
	fma.rn.f64 	%fd67, %fd38, %fd39, %fd37;
	add.s64 	%rd73, %rd73, -8;
	shl.b64 	%rd40, %rd24, 6;
	add.s64 	%rd72, %rd72, %rd40;
	add.s64 	%rd71, %rd71, 64;
	setp.ne.s64 	%p6, %rd73, 0;
	@%p6 bra 	$L__BB2_4;
$L__BB2_5:
	and.b64  	%rd16, %rd23, 7;
	setp.eq.s64 	%p7, %rd16, 0;
	@%p7 bra 	$L__BB2_13;
	and.b64  	%rd17, %rd23, 3;
	setp.lt.u64 	%p8, %rd16, 4;
	@%p8 bra 	$L__BB2_8;
	add.s64 	%rd41, %rd75, %rd5;
	shl.b64 	%rd42, %rd41, 3;
	add.s64 	%rd43, %rd2, %rd42;
	ld.global.f64 	%fd41, [%rd43];
	mad.lo.s64 	%rd44, %rd75, %rd24, %rd4;
	shl.b64 	%rd45, %rd44, 3;
	add.s64 	%rd46, %rd1, %rd45;
	ld.global.f64 	%fd42, [%rd46];
	fma.rn.f64 	%fd43, %fd41, %fd42, %fd67;
	ld.global.f64 	%fd44, [%rd43+8];
	shl.b64 	%rd47, %rd24, 3;
	add.s64 	%rd48, %rd46, %rd47;
	ld.global.f64 	%fd45, [%rd48];
	fma.rn.f64 	%fd46, %fd44, %fd45, %fd43;
	ld.global.f64 	%fd47, [%rd43+16];
	add.s64 	%rd49, %rd48, %rd47;
	ld.global.f64 	%fd48, [%rd49];
	fma.rn.f64 	%fd49, %fd47, %fd48, %fd46;
	ld.global.f64 	%fd50, [%rd43+24];
	add.s64 	%rd50, %rd49, %rd47;
	ld.global.f64 	%fd51, [%rd50];
	fma.rn.f64 	%fd67, %fd50, %fd51, %fd49;
	add.s64 	%rd75, %rd75, 4;
$L__BB2_8:
	setp.eq.s64 	%p9, %rd17, 0;
	@%p9 bra 	$L__BB2_13;
	setp.eq.s64 	%p10, %rd17, 1;
	@%p10 bra 	$L__BB2_11;
	add.s64 	%rd51, %rd75, %rd5;
	shl.b64 	%rd52, %rd51, 3;
	add.s64 	%rd53, %rd2, %rd52;
	ld.global.f64 	%fd53, [%rd53];
	mad.lo.s64 	%rd54, %rd75, %rd24, %rd4;
	shl.b64 	%rd55, %rd54, 3;
	add.s64 	%rd56, %rd1, %rd55;
	ld.global.f64 	%fd54, [%rd56];
	fma.rn.f64 	%fd55, %fd53, %fd54, %fd67;
	ld.global.f64 	%fd56, [%rd53+8];
	shl.b64 	%rd57, %rd24, 3;
	add.s64 	%rd58, %rd56, %rd57;
	ld.global.f64 	%fd57, [%rd58];
	fma.rn.f64 	%fd67, %fd56, %fd57, %fd55;
	add.s64 	%rd75, %rd75, 2;
$L__BB2_11:
	and.b64  	%rd59, %rd23, 1;
	setp.eq.b64 	%p11, %rd59, 1;
	not.pred 	%p12, %p11;
	@%p12 bra 	$L__BB2_13;
	add.s64 	%rd60, %rd75, %rd5;
	shl.b64 	%rd61, %rd60, 3;
	add.s64 	%rd62, %rd2, %rd61;
	ld.global.f64 	%fd58, [%rd62];
	mad.lo.s64 	%rd63, %rd75, %rd24, %rd4;
	shl.b64 	%rd64, %rd63, 3;
	add.s64 	%rd65, %rd1, %rd64;
	ld.global.f64 	%fd59, [%rd65];
	fma.rn.f64 	%fd67, %fd58, %fd59, %fd67;
$L__BB2_13:
	ld.param.u64 	%rd70, [_Z9mm_kernelIdEvPKT_S2_PS0_mmm_param_2];
	mad.lo.s64 	%rd66, %rd24, %rd3, %rd4;
	cvta.to.global.u64 	%rd67, %rd70;
	shl.b64 	%rd68, %rd66, 3;
	add.s64 	%rd69, %rd67, %rd68;
	st.global.f64 	[%rd69], %fd67;
$L__BB2_14:
	ret;

}
	// .globl	_Z10bmm_kernelIiEvPKT_S2_PS0_mmmm
.visible .entry _Z10bmm_kernelIiEvPKT_S2_PS0_mmmm(
	.param .u64 .ptr .align 1 _Z10bmm_kernelIiEvPKT_S2_PS0_mmmm_param_0,
	.param .u64 .ptr .align 1 _Z10bmm_kernelIiEvPKT_S2_PS0_mmmm_param_1,
	.param .u64 .ptr .align 1 _Z10bmm_kernelIiEvPKT_S2_PS0_mmmm_param_2,
	.param .u64 _Z10bmm_kernelIiEvPKT_S2_PS0_mmmm_param_3,
	.param .u64 _Z10bmm_kernelIiEvPKT_S2_PS0_mmmm_param_4,
	.param .u64 _Z10bmm_kernelIiEvPKT_S2_PS0_mmmm_param_5,
	.param .u64 _Z10bmm_kernelIiEvPKT_S2_PS0_mmmm_param_6
)
{
	.reg .pred 	%p<22>;
	.reg .b32 	%r<78>;
	.reg .b64 	%rd<144>;

	ld.param.u64 	%rd48, [_Z10bmm_kernelIiEvPKT_S2_PS0_mmmm_param_0];
	ld.param.u64 	%rd49, [_Z10bmm_kernelIiEvPKT_S2_PS0_mmmm_param_1];
	ld.param.u64 	%rd50, [_Z10bmm_kernelIiEvPKT_S2_PS0_mmmm_param_2];
	ld.param.u64 	%rd44, [_Z10bmm_kernelIiEvPKT_S2_PS0_mmmm_param_3];
	ld.param.u64 	%rd45, [_Z10bmm_kernelIiEvPKT_S2_PS0_mmmm_param_4];
	ld.param.u64 	%rd46, [_Z10bmm_kernelIiEvPKT_S2_PS0_mmmm_param_5];
	ld.param.u64 	%rd47, [_Z10bmm_kernelIiEvPKT_S2_PS0_mmmm_param_6];
	cvta.to.global.u64 	%rd1, %rd49;
	cvta.to.global.u64 	%rd2, %rd48;
	cvta.to.global.u64 	%rd3, %rd50;
	mov.u32 	%r1, %ctaid.y;
	mov.u32 	%r2, %ntid.y;
	mov.u32 	%r3, %tid.y;
	mad.lo.s32 	%r16, %r1, %r2, %r3;
	cvt.u64.u32 	%rd4, %r16;
	mov.u32 	%r17, %ctaid.x;
	mov.u32 	%r18, %ntid.x;
	mov.u32 	%r19, %tid.x;
	mad.lo.s32 	%r20, %r17, %r18, %r19;
	cvt.u64.u32 	%rd5, %r20;
	setp.le.u64 	%p1, %rd45, %rd4;
	setp.le.u64 	%p2, %rd47, %rd5;
	or.pred  	%p3, %p1, %p2;
	setp.eq.s64 	%p4, %rd44, 0;
	or.pred  	%p5, %p3, %p4;
	@%p5 bra 	$L__BB3_23;
	setp.ne.s64 	%p6, %rd46, 0;
	@%p6 bra 	$L__BB3_10;
	add.s64 	%rd97, %rd44, -1;
	and.b64  	%rd6, %rd44, 3;
	setp.lt.u64 	%p16, %rd97, 3;
	mov.b64 	%rd136, 0;
	@%p16 bra 	$L__BB3_5;
	and.b64  	%rd136, %rd44, -4;
	mul.wide.u32 	%rd98, %r2, %r1;
	add.s64 	%rd99, %rd45, %rd98;
	cvt.u64.u32 	%rd100, %r3;
	add.s64 	%rd101, %rd99, %rd100;
	mul.lo.s64 	%rd102, %rd47, %rd101;
	shl.b64 	%rd103, %rd102, 2;
	add.s64 	%rd8, %rd3, %rd103;
	shl.b64 	%rd133, %rd5, 2;
	mul.lo.s64 	%rd104, %rd47, %rd45;
	shl.b64 	%rd10, %rd104, 4;
	shl.b64 	%rd105, %rd45, 1;
	add.s64 	%rd106, %rd98, %rd105;
	add.s64 	%rd107, %rd106, %rd100;
	mul.lo.s64 	%rd108, %rd47, %rd107;
	shl.b64 	%rd109, %rd108, 2;
	add.s64 	%rd11, %rd3, %rd109;
	mad.lo.s64 	%rd110, %rd45, 3, %rd98;
	add.s64 	%rd111, %rd110, %rd100;
	mul.lo.s64 	%rd112, %rd47, %rd111;
	shl.b64 	%rd113, %rd112, 2;
	add.s64 	%rd12, %rd3, %rd113;
	mul.lo.s64 	%rd114, %rd47, %rd4;
	shl.b64 	%rd115, %rd114, 2;
	add.s64 	%rd13, %rd3, %rd115;
	mov.u64 	%rd134, %rd136;
$L__BB3_4:
	.pragma "nounroll";
	add.s64 	%rd116, %rd13, %rd133;
	mov.b32 	%r67, 0;
	st.global.u32 	[%rd116], %r67;
	add.s64 	%rd117, %rd8, %rd133;
	st.global.u32 	[%rd117], %r67;
	add.s64 	%rd118, %rd11, %rd133;
	st.global.u32 	[%rd118], %r67;
	add.s64 	%rd119, %rd12, %rd133;
	st.global.u32 	[%rd119], %r67;
	add.s64 	%rd134, %rd134, -4;
	add.s64 	%rd133, %rd133, %rd10;
	setp.ne.s64 	%p17, %rd134, 0;
	@%p17 bra 	$L__BB3_4;
$L__BB3_5:
	setp.eq.s64 	%p18, %rd6, 0;
	@%p18 bra 	$L__BB3_23;
	setp.eq.s64 	%p19, %rd6, 1;
	@%p19 bra 	$L__BB3_8;
	mad.lo.s64 	%rd120, %rd136, %rd45, %rd4;
	mad.lo.s64 	%rd121, %rd120, %rd47, %rd5;
	shl.b64 	%rd122, %rd121, 2;
	add.s64 	%rd123, %rd3, %rd122;
	mov.b32 	%r68, 0;
	st.global.u32 	[%rd123], %r68;
	add.s64 	%rd124, %rd120, %rd45;
	mad.lo.s64 	%rd125, %rd124, %rd47, %rd5;
	shl.b64 	%rd126, %rd125, 2;
	add.s64 	%rd127, %rd3, %rd126;
	st.global.u32 	[%rd127], %r68;
	add.s64 	%rd136, %rd136, 2;
$L__BB3_8:
	and.b64  	%rd128, %rd44, 1;
	setp.eq.b64 	%p20, %rd128, 1;
	not.pred 	%p21, %p20;
	@%p21 bra 	$L__BB3_23;
	mad.lo.s64 	%rd129, %rd136, %rd45, %rd4;
	mad.lo.s64 	%rd130, %rd129, %rd47, %rd5;
	shl.b64 	%rd131, %rd130, 2;
	add.s64 	%rd132, %rd3, %rd131;
	mov.b32 	%r69, 0;
	st.global.u32 	[%rd132], %r69;
	bra.uni 	$L__BB3_23;
$L__BB3_10:
	and.b64  	%rd21, %rd46, 7;
	and.b64  	%rd22, %rd46, -8;
	mul.lo.s64 	%rd23, %rd47, %rd46;
	shl.b64 	%rd24, %rd47, 5;
	shl.b64 	%rd25, %rd47, 2;
	mov.b64 	%rd137, 0;
$L__BB3_11:
	setp.lt.u64 	%p7, %rd46, 8;
	mad.lo.s64 	%rd27, %rd137, %rd45, %rd4;
	mul.lo.s64 	%rd28, %rd27, %rd46;
	mul.lo.s64 	%rd29, %rd137, %rd46;
	mov.b32 	%r77, 0;
	mov.b64 	%rd142, 0;
	@%p7 bra 	$L__BB3_14;
	mad.lo.s64 	%rd53, %rd23, %rd137, %rd5;
	shl.b64 	%rd54, %rd53, 2;
	add.s64 	%rd139, %rd1, %rd54;
	mul.lo.s64 	%rd55, %rd46, %rd27;
	shl.b64 	%rd56, %rd55, 2;
	add.s64 	%rd57, %rd2, %rd56;
	add.s64 	%rd138, %rd57, 16;
	mov.b32 	%r77, 0;
	mov.u64 	%rd140, %rd22;
$L__BB3_13:
	.pragma "nounroll";
	ld.global.u32 	%r24, [%rd138+-16];
	ld.global.u32 	%r25, [%rd139];
	mad.lo.s32 	%r26, %r25, %r24, %r77;
	ld.global.u32 	%r27, [%rd138+-12];
	add.s64 	%rd58, %rd139, %rd25;
	ld.global.u32 	%r28, [%rd58];
	mad.lo.s32 	%r29, %r28, %r27, %r26;
	ld.global.u32 	%r30, [%rd138+-8];
	add.s64 	%rd59, %rd58, %rd25;
	ld.global.u32 	%r31, [%rd59];
	mad.lo.s32 	%r32, %r31, %r30, %r29;
	ld.global.u32 	%r33, [%rd138+-4];
	add.s64 	%rd60, %rd59, %rd25;
	ld.global.u32 	%r34, [%rd60];
	mad.lo.s32 	%r35, %r34, %r33, %r32;
	ld.global.u32 	%r36, [%rd138];
	add.s64 	%rd61, %rd60, %rd25;
	ld.global.u32 	%r37, [%rd61];
	mad.lo.s32 	%r38, %r37, %r36, %r35;
	ld.global.u32 	%r39, [%rd138+4];
	add.s64 	%rd62, %rd61, %rd25;
	ld.global.u32 	%r40, [%rd62];
	mad.lo.s32 	%r41, %r40, %r39, %r38;
	ld.global.u32 	%r42, [%rd138+8];
	add.s64 	%rd63, %rd62, %rd25;
	ld.global.u32 	%r43, [%rd63];
	mad.lo.s32 	%r44, %r43, %r42, %r41;
	ld.global.u32 	%r45, [%rd138+12];
	add.s64 	%rd64, %rd63, %rd25;
	ld.global.u32 	%r46, [%rd64];
	mad.lo.s32 	%r77, %r46, %r45, %r44;
	add.s64 	%rd140, %rd140, -8;
	add.s64 	%rd139, %rd139, %rd24;
	add.s64 	%rd138, %rd138, 32;
	setp.ne.s64 	%p8, %rd140, 0;
	mov.u64 	%rd142, %rd22;
	@%p8 bra 	$L__BB3_13;
$L__BB3_14:
	setp.eq.s64 	%p9, %rd21, 0;
	@%p9 bra 	$L__BB3_22;
	add.s64 	%rd65, %rd21, -1;
	setp.lt.u64 	%p10, %rd65, 3;
	@%p10 bra 	$L__BB3_17;
	add.s64 	%rd66, %rd142, %rd28;
	shl.b64 	%rd67, %rd66, 2;
	add.s64 	%rd68, %rd2, %rd67;
	ld.global.u32 	%r48, [%rd68];
	add.s64 	%rd69, %rd142, %rd29;
	mad.lo.s64 	%rd70, %rd69, %rd47, %rd5;
	shl.b64 	%rd71, %rd70, 2;
	add.s64 	%rd72, %rd1, %rd71;
	ld.global.u32 	%r49, [%rd72];
	mad.lo.s32 	%r50, %r49, %r48, %r77;
	ld.global.u32 	%r51, [%rd68+4];
	add.s64 	%rd73, %rd72, %rd25;
	ld.global.u32 	%r52, [%rd73];
	mad.lo.s32 	%r53, %r52, %r51, %r50;
	ld.global.u32 	%r54, [%rd68+8];
	add.s64 	%rd74, %rd73, %rd25;
	ld.global.u32 	%r55, [%rd74];
	mad.lo.s32 	%r56, %r55, %r54, %r53;
	ld.global.u32 	%r57, [%rd68+12];
	add.s64 	%rd75, %rd74, %rd25;
	ld.global.u32 	%r58, [%rd75];
	mad.lo.s32 	%r77, %r58, %r57, %r56;
	add.s64 	%rd142, %rd142, 4;
$L__BB3_17:
	and.b64  	%rd76, %rd46, 3;
	setp.eq.s64 	%p11, %rd76, 0;
	@%p11 bra 	$L__BB3_22;
	setp.eq.s64 	%p12, %rd76, 1;
	@%p12 bra 	$L__BB3_20;
	add.s64 	%rd77, %rd142, %rd28;
	shl.b64 	%rd78, %rd77, 2;
	add.s64 	%rd79, %rd2, %rd78;
	ld.global.u32 	%r60, [%rd79];
	add.s64 	%rd80, %rd142, %rd29;
	mad.lo.s64 	%rd81, %rd80, %rd47, %rd5;
	shl.b64 	%rd82, %rd81, 2;
	add.s64 	%rd83, %rd1, %rd82;
	ld.global.u32 	%r61, [%rd83];
	mad.lo.s32 	%r62, %r61, %r60, %r77;
	ld.global.u32 	%r63, [%rd79+4];
	add.s64 	%rd84, %rd83, %rd25;
	ld.global.u32 	%r64, [%rd84];
	mad.lo.s32 	%r77, %r64, %r63, %r62;
	add.s64 	%rd142, %rd142, 2;
$L__BB3_20:
	and.b64  	%rd85, %rd46, 1;
	setp.eq.b64 	%p13, %rd85, 1;
	not.pred 	%p14, %p13;
	@%p14 bra 	$L__BB3_22;
	add.s64 	%rd86, %rd142, %rd28;
	shl.b64 	%rd87, %rd86, 2;
	add.s64 	%rd88, %rd2, %rd87;
	ld.global.u32 	%r65, [%rd88];
	add.s64 	%rd89, %rd142, %rd29;
	mad.lo.s64 	%rd90, %rd89, %rd47, %rd5;
	shl.b64 	%rd91, %rd90, 2;
	add.s64 	%rd92, %rd1, %rd91;
	ld.global.u32 	%r66, [%rd92];
	mad.lo.s32 	%r77, %r66, %r65, %r77;
$L__BB3_22:
	mad.lo.s64 	%rd93, %rd27, %rd47, %rd5;
	shl.b64 	%rd94, %rd93, 2;
	add.s64 	%rd95, %rd3, %rd94;
	st.global.u32 	[%rd95], %r77;
	add.s64 	%rd137, %rd137, 1;
	setp.ne.s64 	%p15, %rd137, %rd44;
	@%p15 bra 	$L__BB3_11;
$L__BB3_23:
	ret;

}
	// .globl	_Z10bmm_kernelIfEvPKT_S2_PS0_mmmm
.visible .entry _Z10bmm_kernelIfEvPKT_S2_PS0_mmmm(
	.param .u64 .ptr .align 1 _Z10bmm_kernelIfEvPKT_S2_PS0_mmmm_param_0,
	.param .u64 .ptr .align 1 _Z10bmm_kernelIfEvPKT_S2_PS0_mmmm_param_1,
	.param .u64 .ptr .align 1 _Z10bmm_kernelIfEvPKT_S2_PS0_mmmm_param_2,
	.param .u64 _Z10bmm_kernelIfEvPKT_S2_PS0_mmmm_param_3,
	.param .u64 _Z10bmm_kernelIfEvPKT_S2_PS0_mmmm_param_4,
	.param .u64 _Z10bmm_kernelIfEvPKT_S2_PS0_mmmm_param_5,
	.param .u64 _Z10bmm_kernelIfEvPKT_S2_PS0_mmmm_param_6
)
{
	.reg .pred 	%p<22>;
	.reg .b32 	%r<12>;
	.reg .b32 	%f<67>;
	.reg .b64 	%rd<144>;

	ld.param.u64 	%rd48, [_Z10bmm_kernelIfEvPKT_S2_PS0_mmmm_param_0];
	ld.param.u64 	%rd49, [_Z10bmm_kernelIfEvPKT_S2_PS0_mmmm_param_1];
	ld.param.u64 	%rd50, [_Z10bmm_kernelIfEvPKT_S2_PS0_mmmm_param_2];
	ld.param.u64 	%rd44, [_Z10bmm_kernelIfEvPKT_S2_PS0_mmmm_param_3];
	ld.param.u64 	%rd45, [_Z10bmm_kernelIfEvPKT_S2_PS0_mmmm_param_4];
	ld.param.u64 	%rd46, [_Z10bmm_kernelIfEvPKT_S2_PS0_mmmm_param_5];
	ld.param.u64 	%rd47, [_Z10bmm_kernelIfEvPKT_S2_PS0_mmmm_param_6];
	cvta.to.global.u64 	%rd1, %rd49;
	cvta.to.global.u64 	%rd2, %rd48;
	cvta.to.global.u64 	%rd3, %rd50;
	mov.u32 	%r1, %ctaid.y;
	mov.u32 	%r2, %ntid.y;
	mov.u32 	%r3, %tid.y;
	mad.lo.s32 	%r4, %r1, %r2, %r3;
	cvt.u64.u32 	%rd4, %r4;
	mov.u32 	%r5, %ctaid.x;
	mov.u32 	%r6, %ntid.x;
	mov.u32 	%r7, %tid.x;
	mad.lo.s32 	%r8, %r5, %r6, %r7;
	cvt.u64.u32 	%rd5, %r8;
	setp.le.u64 	%p1, %rd45, %rd4;
	setp.le.u64 	%p2, %rd47, %rd5;
	or.pred  	%p3, %p1, %p2;
	setp.eq.s64 	%p4, %rd44, 0;
	or.pred  	%p5, %p3, %p4;
	@%p5 bra 	$L__BB4_23;
	setp.ne.s64 	%p6, %rd46, 0;
	@%p6 bra 	$L__BB4_10;
	add.s64 	%rd97, %rd44, -1;
	and.b64  	%rd6, %rd44, 3;
	setp.lt.u64 	%p16, %rd97, 3;
	mov.b64 	%rd136, 0;
	@%p16 bra 	$L__BB4_5;
	and.b64  	%rd136, %rd44, -4;
	mul.wide.u32 	%rd98, %r2, %r1;
	add.s64 	%rd99, %rd45, %rd98;
	cvt.u64.u32 	%rd100, %r3;
	add.s64 	%rd101, %rd99, %rd100;
	mul.lo.s64 	%rd102, %rd47, %rd101;
	shl.b64 	%rd103, %rd102, 2;
	add.s64 	%rd8, %rd3, %rd103;
	shl.b64 	%rd133, %rd5, 2;
	mul.lo.s64 	%rd104, %rd47, %rd45;
	shl.b64 	%rd10, %rd104, 4;
	shl.b64 	%rd105, %rd45, 1;
	add.s64 	%rd106, %rd98, %rd105;
	add.s64 	%rd107, %rd106, %rd100;
	mul.lo.s64 	%rd108, %rd47, %rd107;
	shl.b64 	%rd109, %rd108, 2;
	add.s64 	%rd11, %rd3, %rd109;
	mad.lo.s64 	%rd110, %rd45, 3, %rd98;
	add.s64 	%rd111, %rd110, %rd100;
	mul.lo.s64 	%rd112, %rd47, %rd111;
	shl.b64 	%rd113, %rd112, 2;
	add.s64 	%rd12, %rd3, %rd113;
	mul.lo.s64 	%rd114, %rd47, %rd4;
	shl.b64 	%rd115, %rd114, 2;
	add.s64 	%rd13, %rd3, %rd115;
	mov.u64 	%rd134, %rd136;
$L__BB4_4:
	.pragma "nounroll";
	add.s64 	%rd116, %rd13, %rd133;
	mov.b32 	%r9, 0;
	st.global.u32 	[%rd116], %r9;
	add.s64 	%rd117, %rd8, %rd133;
	st.global.u32 	[%rd117], %r9;
	add.s64 	%rd118, %rd11, %rd133;
	st.global.u32 	[%rd118], %r9;
	add.s64 	%rd119, %rd12, %rd133;
	st.global.u32 	[%rd119], %r9;
	add.s64 	%rd134, %rd134, -4;
	add.s64 	%rd133, %rd133, %rd10;
	setp.ne.s64 	%p17, %rd134, 0;
	@%p17 bra 	$L__BB4_4;
$L__BB4_5:
	setp.eq.s64 	%p18, %rd6, 0;
	@%p18 bra 	$L__BB4_23;
	setp.eq.s64 	%p19, %rd6, 1;
	@%p19 bra 	$L__BB4_8;
	mad.lo.s64 	%rd120, %rd136, %rd45, %rd4;
	mad.lo.s64 	%rd121, %rd120, %rd47, %rd5;
	shl.b64 	%rd122, %rd121, 2;
	add.s64 	%rd123, %rd3, %rd122;
	mov.b32 	%r10, 0;
	st.global.u32 	[%rd123], %r10;
	add.s64 	%rd124, %rd120, %rd45;
	mad.lo.s64 	%rd125, %rd124, %rd47, %rd5;
	shl.b64 	%rd126, %rd125, 2;
	add.s64 	%rd127, %rd3, %rd126;
	st.global.u32 	[%rd127], %r10;
	add.s64 	%rd136, %rd136, 2;
$L__BB4_8:
	and.b64  	%rd128, %rd44, 1;
	setp.eq.b64 	%p20, %rd128, 1;
	not.pred 	%p21, %p20;
	@%p21 bra 	$L__BB4_23;
	mad.lo.s64 	%rd129, %rd136, %rd45, %rd4;
	mad.lo.s64 	%rd130, %rd129, %rd47, %rd5;
	shl.b64 	%rd131, %rd130, 2;
	add.s64 	%rd132, %rd3, %rd131;
	mov.b32 	%r11, 0;
	st.global.u32 	[%rd132], %r11;
	bra.uni 	$L__BB4_23;
$L__BB4_10:
	and.b64  	%rd21, %rd46, 7;
	and.b64  	%rd22, %rd46, -8;
	mul.lo.s64 	%rd23, %rd47, %rd46;
	shl.b64 	%rd24, %rd47, 5;
	shl.b64 	%rd25, %rd47, 2;
	mov.b64 	%rd137, 0;
$L__BB4_11:
	setp.lt.u64 	%p7, %rd46, 8;
	mad.lo.s64 	%rd27, %rd137, %rd45, %rd4;
	mul.lo.s64 	%rd28, %rd27, %rd46;
	mul.lo.s64 	%rd29, %rd137, %rd46;
	mov.f32 	%f66, 0f00000000;
	mov.b64 	%rd142, 0;
	@%p7 bra 	$L__BB4_14;
	mad.lo.s64 	%rd53, %rd23, %rd137, %rd5;
	shl.b64 	%rd54, %rd53, 2;
	add.s64 	%rd139, %rd1, %rd54;
	mul.lo.s64 	%rd55, %rd46, %rd27;
	shl.b64 	%rd56, %rd55, 2;
	add.s64 	%rd57, %rd2, %rd56;
	add.s64 	%rd138, %rd57, 16;
	mov.f32 	%f66, 0f00000000;
	mov.u64 	%rd140, %rd22;
$L__BB4_13:
	.pragma "nounroll";
	ld.global.f32 	%f16, [%rd138+-16];
	ld.global.f32 	%f17, [%rd139];
	fma.rn.f32 	%f18, %f16, %f17, %f66;
	ld.global.f32 	%f19, [%rd138+-12];
	add.s64 	%rd58, %rd139, %rd25;
	ld.global.f32 	%f20, [%rd58];
	fma.rn.f32 	%f21, %f19, %f20, %f18;
	ld.global.f32 	%f22, [%rd138+-8];
	add.s64 	%rd59, %rd58, %rd25;
	ld.global.f32 	%f23, [%rd59];
	fma.rn.f32 	%f24, %f22, %f23, %f21;
	ld.global.f32 	%f25, [%rd138+-4];
	add.s64 	%rd60, %rd59, %rd25;
	ld.global.f32 	%f26, [%rd60];
	fma.rn.f32 	%f27, %f25, %f26, %f24;
	ld.global.f32 	%f28, [%rd138];
	add.s64 	%rd61, %rd60, %rd25;
	ld.global.f32 	%f29, [%rd61];
	fma.rn.f32 	%f30, %f28, %f29, %f27;
	ld.global.f32 	%f31, [%rd138+4];
	add.s64 	%rd62, %rd61, %rd25;
	ld.global.f32 	%f32, [%rd62];
	fma.rn.f32 	%f33, %f31, %f32, %f30;
	ld.global.f32 	%f34, [%rd138+8];
	add.s64 	%rd63, %rd62, %rd25;
	ld.global.f32 	%f35, [%rd63];
	fma.rn.f32 	%f36, %f34, %f35, %f33;
	ld.global.f32 	%f37, [%rd138+12];
	add.s64 	%rd64, %rd63, %rd25;
	ld.global.f32 	%f38, [%rd64];
	fma.rn.f32 	%f66, %f37, %f38, %f36;
	add.s64 	%rd140, %rd140, -8;
	add.s64 	%rd139, %rd139, %rd24;
	add.s64 	%rd138, %rd138, 32;
	setp.ne.s64 	%p8, %rd140, 0;
	mov.u64 	%rd142, %rd22;
	@%p8 bra 	$L__BB4_13;
$L__BB4_14:
	setp.eq.s64 	%p9, %rd21, 0;
	@%p9 bra 	$L__BB4_22;
	add.s64 	%rd65, %rd21, -1;
	setp.lt.u64 	%p10, %rd65, 3;
	@%p10 bra 	$L__BB4_17;
	add.s64 	%rd66, %rd142, %rd28;
	shl.b64 	%rd67, %rd66, 2;
	add.s64 	%rd68, %rd2, %rd67;
	ld.global.f32 	%f40, [%rd68];
	add.s64 	%rd69, %rd142, %rd29;
	mad.lo.s64 	%rd70, %rd69, %rd47, %rd5;
	shl.b64 	%rd71, %rd70, 2;
	add.s64 	%rd72, %rd1, %rd71;
	ld.global.f32 	%f41, [%rd72];
	fma.rn.f32 	%f42, %f40, %f41, %f66;
	ld.global.f32 	%f43, [%rd68+4];
	add.s64 	%rd73, %rd72, %rd25;
	ld.global.f32 	%f44, [%rd73];
	fma.rn.f32 	%f45, %f43, %f44, %f42;
	ld.global.f32 	%f46, [%rd68+8];
	add.s64 	%rd74, %rd73, %rd25;
	ld.global.f32 	%f47, [%rd74];
	fma.rn.f32 	%f48, %f46, %f47, %f45;
	ld.global.f32 	%f49, [%rd68+12];
	add.s64 	%rd75, %rd74, %rd25;
	ld.global.f32 	%f50, [%rd75];
	fma.rn.f32 	%f66, %f49, %f50, %f48;
	add.s64 	%rd142, %rd142, 4;
$L__BB4_17:
	and.b64  	%rd76, %rd46, 3;
	setp.eq.s64 	%p11, %rd76, 0;
	@%p11 bra 	$L__BB4_22;
	setp.eq.s64 	%p12, %rd76, 1;
	@%p12 bra 	$L__BB4_20;
	add.s64 	%rd77, %rd142, %rd28;
	shl.b64 	%rd78, %rd77, 2;
	add.s64 	%rd79, %rd2, %rd78;
	ld.global.f32 	%f52, [%rd79];
	add.s64 	%rd80, %rd142, %rd29;
	mad.lo.s64 	%rd81, %rd80, %rd47, %rd5;
	shl.b64 	%rd82, %rd81, 2;
	add.s64 	%rd83, %rd1, %rd82;
	ld.global.f32 	%f53, [%rd83];
	fma.rn.f32 	%f54, %f52, %f53, %f66;
	ld.global.f32 	%f55, [%rd79+4];
	add.s64 	%rd84, %rd83, %rd25;
	ld.global.f32 	%f56, [%rd84];
	fma.rn.f32 	%f66, %f55, %f56, %f54;
	add.s64 	%rd142, %rd142, 2;
$L__BB4_20:
	and.b64  	%rd85, %rd46, 1;
	setp.eq.b64 	%p13, %rd85, 1;
	not.pred 	%p14, %p13;
	@%p14 bra 	$L__BB4_22;
	add.s64 	%rd86, %rd142, %rd28;
	shl.b64 	%rd87, %rd86, 2;
	add.s64 	%rd88, %rd2, %rd87;
	ld.global.f32 	%f57, [%rd88];
	add.s64 	%rd89, %rd142, %rd29;
	mad.lo.s64 	%rd90, %rd89, %rd47, %rd5;
	shl.b64 	%rd91, %rd90, 2;
	add.s64 	%rd92, %rd1, %rd91;
	ld.global.f32 	%f58, [%rd92];
	fma.rn.f32 	%f66, %f57, %f58, %f66;
$L__BB4_22:
	mad.lo.s64 	%rd93, %rd27, %rd47, %rd5;
	shl.b64 	%rd94, %rd93, 2;
	add.s64 	%rd95, %rd3, %rd94;
	st.global.f32 	[%rd95], %f66;
	add.s64 	%rd137, %rd137, 1;
	setp.ne.s64 	%p15, %rd137, %rd44;
	@%p15 bra 	$L__BB4_11;
$L__BB4_23:
	ret;

}
	// .globl	_Z10bmm_kernelIdEvPKT_S2_PS0_mmmm
.visible .entry _Z10bmm_kernelIdEvPKT_S2_PS0_mmmm(
	.param .u64 .ptr .align 1 _Z10bmm_kernelIdEvPKT_S2_PS0_mmmm_param_0,
	.param .u64 .ptr .align 1 _Z10bmm_kernelIdEvPKT_S2_PS0_mmmm_param_1,
	.param .u64 .ptr .align 1 _Z10bmm_kernelIdEvPKT_S2_PS0_mmmm_param_2,
	.param .u64 _Z10bmm_kernelIdEvPKT_S2_PS0_mmmm_param_3,
	.param .u64 _Z10bmm_kernelIdEvPKT_S2_PS0_mmmm_param_4,
	.param .u64 _Z10bmm_kernelIdEvPKT_S2_PS0_mmmm_param_5,
	.param .u64 _Z10bmm_kernelIdEvPKT_S2_PS0_mmmm_param_6
)
{
	.reg .pred 	%p<22>;
	.reg .b32 	%r<9>;
	.reg .b64 	%rd<147>;
	.reg .b64 	%fd<67>;

	ld.param.u64 	%rd46, [_Z10bmm_kernelIdEvPKT_S2_PS0_mmmm_param_0];
	ld.param.u64 	%rd47, [_Z10bmm_kernelIdEvPKT_S2_PS0_mmmm_param_1];
	ld.param.u64 	%rd48, [_Z10bmm_kernelIdEvPKT_S2_PS0_mmmm_param_2];
	ld.param.u64 	%rd42, [_Z10bmm_kernelIdEvPKT_S2_PS0_mmmm_param_3];
	ld.param.u64 	%rd43, [_Z10bmm_kernelIdEvPKT_S2_PS0_mmmm_param_4];
	ld.param.u64 	%rd44, [_Z10bmm_kernelIdEvPKT_S2_PS0_mmmm_param_5];
	ld.param.u64 	%rd45, [_Z10bmm_kernelIdEvPKT_S2_PS0_mmmm_param_6];
	cvta.to.global.u64 	%rd1, %rd47;
	cvta.to.global.u64 	%rd2, %rd46;
	cvta.to.global.u64 	%rd3, %rd48;
	mov.u32 	%r1, %ctaid.y;
	mov.u32 	%r2, %ntid.y;
	mov.u32 	%r3, %tid.y;
	mad.lo.s32 	%r4, %r1, %r2, %r3;
	cvt.u64.u32 	%rd4, %r4;
	mov.u32 	%r5, %ctaid.x;
	mov.u32 	%r6, %ntid.x;
	mov.u32 	%r7, %tid.x;
	mad.lo.s32 	%r8, %r5, %r6, %r7;
	cvt.u64.u32 	%rd5, %r8;
	setp.le.u64 	%p1, %rd43, %rd4;
	setp.le.u64 	%p2, %rd45, %rd5;
	or.pred  	%p3, %p1, %p2;
	setp.eq.s64 	%p4, %rd42, 0;
	or.pred  	%p5, %p3, %p4;
	@%p5 bra 	$L__BB5_23;
	setp.ne.s64 	%p6, %rd44, 0;
	@%p6 bra 	$L__BB5_10;
	add.s64 	%rd97, %rd42, -1;
	and.b64  	%rd6, %rd42, 3;
	setp.lt.u64 	%p16, %rd97, 3;
	mov.b64 	%rd139, 0;
	@%p16 bra 	$L__BB5_5;
	and.b64  	%rd139, %rd42, -4;
	mul.wide.u32 	%rd98, %r2, %r1;
	add.s64 	%rd99, %rd43, %rd98;
	cvt.u64.u32 	%rd100, %r3;
	add.s64 	%rd101, %rd99, %rd100;
	mul.lo.s64 	%rd102, %rd45, %rd101;
	shl.b64 	%rd103, %rd102, 3;
	add.s64 	%rd8, %rd3, %rd103;
	shl.b64 	%rd136, %rd5, 3;
	mul.lo.s64 	%rd104, %rd45, %rd43;
	shl.b64 	%rd10, %rd104, 5;
	shl.b64 	%rd105, %rd43, 1;
	add.s64 	%rd106, %rd98, %rd105;
	add.s64 	%rd107, %rd106, %rd100;
	mul.lo.s64 	%rd108, %rd45, %rd107;
	shl.b64 	%rd109, %rd108, 3;
	add.s64 	%rd11, %rd3, %rd109;
	mad.lo.s64 	%rd110, %rd43, 3, %rd98;
	add.s64 	%rd111, %rd110, %rd100;
	mul.lo.s64 	%rd112, %rd45, %rd111;
	shl.b64 	%rd113, %rd112, 3;
	add.s64 	%rd12, %rd3, %rd113;
	mul.lo.s64 	%rd114, %rd45, %rd4;
	shl.b64 	%rd115, %rd114, 3;
	add.s64 	%rd13, %rd3, %rd115;
	mov.u64 	%rd137, %rd139;
$L__BB5_4:
	.pragma "nounroll";
	add.s64 	%rd116, %rd13, %rd136;
	mov.b64 	%rd117, 0;
	st.global.u64 	[%rd116], %rd117;
	add.s64 	%rd118, %rd8, %rd136;
	st.global.u64 	[%rd118], %rd117;
	add.s64 	%rd119, %rd11, %rd136;
	st.global.u64 	[%rd119], %rd117;
	add.s64 	%rd120, %rd12, %rd136;
	st.global.u64 	[%rd120], %rd117;
	add.s64 	%rd137, %rd137, -4;
	add.s64 	%rd136, %rd136, %rd10;
	setp.ne.s64 	%p17, %rd137, 0;
	@%p17 bra 	$L__BB5_4;
$L__BB5_5:
	setp.eq.s64 	%p18, %rd6, 0;
	@%p18 bra 	$L__BB5_23;
	setp.eq.s64 	%p19, %rd6, 1;
	@%p19 bra 	$L__BB5_8;
	mad.lo.s64 	%rd121, %rd139, %rd43, %rd4;
	mad.lo.s64 	%rd122, %rd121, %rd45, %rd5;
	shl.b64 	%rd123, %rd122, 3;
	add.s64 	%rd124, %rd3, %rd123;
	mov.b64 	%rd125, 0;
	st.global.u64 	[%rd124], %rd125;
	add.s64 	%rd126, %rd121, %rd43;
	mad.lo.s64 	%rd127, %rd126, %rd45, %rd5;
	shl.b64 	%rd128, %rd127, 3;
	add.s64 	%rd129, %rd3, %rd128;
	st.global.u64 	[%rd129], %rd125;
	add.s64 	%rd139, %rd139, 2;
$L__BB5_8:
	and.b64  	%rd130, %rd42, 1;
	setp.eq.b64 	%p20, %rd130, 1;
	not.pred 	%p21, %p20;
	@%p21 bra 	$L__BB5_23;
	mad.lo.s64 	%rd131, %rd139, %rd43, %rd4;
	mad.lo.s64 	%rd132, %rd131, %rd45, %rd5;
	shl.b64 	%rd133, %rd132, 3;
	add.s64 	%rd134, %rd3, %rd133;
	mov.b64 	%rd135, 0;
	st.global.u64 	[%rd134], %rd135;
	bra.uni 	$L__BB5_23;
$L__BB5_10:
	and.b64  	%rd21, %rd44, 7;
	and.b64  	%rd22, %rd44, -8;
	shl.b64 	%rd23, %rd45, 3;
	mov.b64 	%rd140, 0;
$L__BB5_11:
	setp.lt.u64 	%p7, %rd44, 8;
	mad.lo.s64 	%rd25, %rd140, %rd43, %rd4;
	mul.lo.s64 	%rd26, %rd25, %rd44;
	mul.lo.s64 	%rd27, %rd140, %rd44;
	mov.f64 	%fd66, 0d0000000000000000;
	mov.b64 	%rd145, 0;
	@%p7 bra 	$L__BB5_14;
	mul.lo.s64 	%rd51, %rd45, %rd44;
	mad.lo.s64 	%rd52, %rd51, %rd140, %rd5;
	shl.b64 	%rd53, %rd52, 3;
	add.s64 	%rd142, %rd1, %rd53;
	mul.lo.s64 	%rd54, %rd44, %rd25;
	shl.b64 	%rd55, %rd54, 3;
	add.s64 	%rd56, %rd2, %rd55;
	add.s64 	%rd141, %rd56, 32;
	mov.f64 	%fd66, 0d0000000000000000;
	mov.u64 	%rd143, %rd22;
$L__BB5_13:
	.pragma "nounroll";
	ld.global.f64 	%fd16, [%rd141+-32];
	ld.global.f64 	%fd17, [%rd142];
	fma.rn.f64 	%fd18, %fd16, %fd17, %fd66;
	ld.global.f64 	%fd19, [%rd141+-24];
	add.s64 	%rd57, %rd142, %rd23;
	ld.global.f64 	%fd20, [%rd57];
	fma.rn.f64 	%fd21, %fd19, %fd20, %fd18;
	ld.global.f64 	%fd22, [%rd141+-16];
	add.s64 	%rd58, %rd57, %rd23;
	ld.global.f64 	%fd23, [%rd58];
	fma.rn.f64 	%fd24, %fd22, %fd23, %fd21;
	ld.global.f64 	%fd25, [%rd141+-8];
	add.s64 	%rd59, %rd58, %rd23;
	ld.global.f64 	%fd26, [%rd59];
	fma.rn.f64 	%fd27, %fd25, %fd26, %fd24;
	ld.global.f64 	%fd28, [%rd141];
	add.s64 	%rd60, %rd59, %rd23;
	ld.global.f64 	%fd29, [%rd60];
	fma.rn.f64 	%fd30, %fd28, %fd29, %fd27;
	ld.global.f64 	%fd31, [%rd141+8];
	add.s64 	%rd61, %rd60, %rd23;
	ld.global.f64 	%fd32, [%rd61];
	fma.rn.f64 	%fd33, %fd31, %fd32, %fd30;
	ld.global.f64 	%fd34, [%rd141+16];
	add.s64 	%rd62, %rd61, %rd23;
	ld.global.f64 	%fd35, [%rd62];
	fma.rn.f64 	%fd36, %fd34, %fd35, %fd33;
	ld.global.f64 	%fd37, [%rd141+24];
	add.s64 	%rd63, %rd62, %rd23;
	ld.global.f64 	%fd38, [%rd63];
	fma.rn.f64 	%fd66, %fd37, %fd38, %fd36;
	add.s64 	%rd143, %rd143, -8;
	shl.b64 	%rd64, %rd45, 6;
	add.s64 	%rd142, %rd142, %rd64;
	add.s64 	%rd141, %rd141, 64;
	setp.ne.s64 	%p8, %rd143, 0;
	mov.u64 	%rd145, %rd22;
	@%p8 bra 	$L__BB5_13;
$L__BB5_14:
	setp.eq.s64 	%p9, %rd21, 0;
	@%p9 bra 	$L__BB5_22;
	add.s64 	%rd65, %rd21, -1;
	setp.lt.u64 	%p10, %rd65, 3;
	@%p10 bra 	$L__BB5_17;
	add.s64 	%rd66, %rd145, %rd26;
	shl.b64 	%rd67, %rd66, 3;
	add.s64 	%rd68, %rd2, %rd67;
	ld.global.f64 	%fd40, [%rd68];
	add.s64 	%rd69, %rd145, %rd27;
	mad.lo.s64 	%rd70, %rd69, %rd45, %rd5;
	shl.b64 	%rd71, %rd70, 3;
	add.s64 	%rd72, %rd1, %rd71;
	ld.global.f64 	%fd41, [%rd72];
	fma.rn.f64 	%fd42, %fd40, %fd41, %fd66;
	ld.global.f64 	%fd43, [%rd68+8];
	add.s64 	%rd73, %rd72, %rd23;
	ld.global.f64 	%fd44, [%rd73];
	fma.rn.f64 	%fd45, %fd43, %fd44, %fd42;
	ld.global.f64 	%fd46, [%rd68+16];
	add.s64 	%rd74, %rd73, %rd23;
	ld.global.f64 	%fd47, [%rd74];
	fma.rn.f64 	%fd48, %fd46, %fd47, %fd45;
	ld.global.f64 	%fd49, [%rd68+24];
	add.s64 	%rd75, %rd74, %rd23;
	ld.global.f64 	%fd50, [%rd75];
	fma.rn.f64 	%fd66, %fd49, %fd50, %fd48;
	add.s64 	%rd145, %rd145, 4;
$L__BB5_17:
	and.b64  	%rd76, %rd44, 3;
	setp.eq.s64 	%p11, %rd76, 0;
	@%p11 bra 	$L__BB5_22;
	setp.eq.s64 	%p12, %rd76, 1;
	@%p12 bra 	$L__BB5_20;
	add.s64 	%rd77, %rd145, %rd26;
	shl.b64 	%rd78, %rd77, 3;
	add.s64 	%rd79, %rd2, %rd78;
	ld.global.f64 	%fd52, [%rd79];
	add.s64 	%rd80, %rd145, %rd27;
	mad.lo.s64 	%rd81, %rd80, %rd45, %rd5;
	shl.b64 	%rd82, %rd81, 3;
	add.s64 	%rd83, %rd1, %rd82;
	ld.global.f64 	%fd53, [%rd83];
	fma.rn.f64 	%fd54, %fd52, %fd53, %fd66;
	ld.global.f64 	%fd55, [%rd79+8];
	add.s64 	%rd84, %rd83, %rd23;
	ld.global.f64 	%fd56, [%rd84];
	fma.rn.f64 	%fd66, %fd55, %fd56, %fd54;
	add.s64 	%rd145, %rd145, 2;
$L__BB5_20:
	and.b64  	%rd85, %rd44, 1;
	setp.eq.b64 	%p13, %rd85, 1;
	not.pred 	%p14, %p13;
	@%p14 bra 	$L__BB5_22;
	add.s64 	%rd86, %rd145, %rd26;
	shl.b64 	%rd87, %rd86, 3;
	add.s64 	%rd88, %rd2, %rd87;
	ld.global.f64 	%fd57, [%rd88];
	add.s64 	%rd89, %rd145, %rd27;
	mad.lo.s64 	%rd90, %rd89, %rd45, %rd5;
	shl.b64 	%rd91, %rd90, 3;
	add.s64 	%rd92, %rd1, %rd91;
	ld.global.f64 	%fd58, [%rd92];
	fma.rn.f64 	%fd66, %fd57, %fd58, %fd66;
$L__BB5_22:
	mad.lo.s64 	%rd93, %rd25, %rd45, %rd5;
	shl.b64 	%rd94, %rd93, 3;
	add.s64 	%rd95, %rd3, %rd94;
	st.global.f64 	[%rd95], %fd66;
	add.s64 	%rd140, %rd140, 1;
	setp.ne.s64 	%p15, %rd140, %rd42;
	@%p15 bra 	$L__BB5_11;
$L__BB5_23:
	ret;

}


// ===== COMPILED SASS (sm_100) =====

	.target	sm_100

	.elftype	@"ET_EXEC"


//--------------------- .note.nv.tkinfo           --------------------------
	.section	.note.nv.tkinfo,"",@"SHT_NOTE"
	.sectionflags	@"SHF_NOTE_NV_TKINFO"
	.tkinfo
        /*0018*/ 	.word	0x00000002
        /*0030*/ 	.string	""
        /*0030*/ 	.string	"ptxas"
        /*0030*/ 	.string	"Cuda compilation tools, release 13.0, V13.0.88"
        /*0030*/ 	.string	"Build cuda_13.0.r13.0/compiler.36424714_0"
        /*0030*/ 	.string	"-arch sm_100 -m 64 "



//--------------------- .note.nv.cuinfo           --------------------------
	.section	.note.nv.cuinfo,"",@"SHT_NOTE"
	.sectionflags	@"SHF_NOTE_NV_CUINFO"
        /*0018*/ 	.short	0x0002
        /*001a*/ 	.short	0x0064
        /*001c*/ 	.short	0x0082
	.zero		2


//--------------------- .nv.info                  --------------------------
	.section	.nv.info,"",@"SHT_CUDA_INFO"
	.align	4


	//----- nvinfo : EIATTR_REGCOUNT
	.align		4
        /*0000*/ 	.byte	0x04, 0x2f
        /*0002*/ 	.short	(.L_1 - .L_0)
	.align		4
.L_0:
        /*0004*/ 	.word	index@(_Z9mm_kernelIiEvPKT_S2_PS0_mmm)
        /*0008*/ 	.word	0x00000020


	//----- nvinfo : EIATTR_FRAME_SIZE
	.align		4
.L_1:
        /*000c*/ 	.byte	0x04, 0x11
        /*000e*/ 	.short	(.L_3 - .L_2)
	.align		4
.L_2:
        /*0010*/ 	.word	index@(_Z9mm_kernelIiEvPKT_S2_PS0_mmm)
        /*0014*/ 	.word	0x00000000


	//----- nvinfo : EIATTR_REGCOUNT
	.align		4
.L_3:
        /*0018*/ 	.byte	0x04, 0x2f
        /*001a*/ 	.short	(.L_5 - .L_4)
	.align		4
.L_4:
        /*001c*/ 	.word	index@(_Z9mm_kernelIfEvPKT_S2_PS0_mmm)
        /*0020*/ 	.word	0x00000020


	//----- nvinfo : EIATTR_FRAME_SIZE
	.align		4
.L_5:
        /*0024*/ 	.byte	0x04, 0x11
        /*0026*/ 	.short	(.L_7 - .L_6)
	.align		4
.L_6:
        /*0028*/ 	.word	index@(_Z9mm_kernelIfEvPKT_S2_PS0_mmm)
        /*002c*/ 	.word	0x00000000


	//----- nvinfo : EIATTR_REGCOUNT
	.align		4
.L_7:
        /*0030*/ 	.byte	0x04, 0x2f
        /*0032*/ 	.short	(.L_9 - .L_8)
	.align		4
.L_8:
        /*0034*/ 	.word	index@(_Z9mm_kernelIdEvPKT_S2_PS0_mmm)
        /*0038*/ 	.word	0x00000020


	//----- nvinfo : EIATTR_FRAME_SIZE
	.align		4
.L_9:
        /*003c*/ 	.byte	0x04, 0x11
        /*003e*/ 	.short	(.L_11 - .L_10)
	.align		4
.L_10:
        /*0040*/ 	.word	index@(_Z9mm_kernelIdEvPKT_S2_PS0_mmm)
        /*0044*/ 	.word	0x00000000


	//----- nvinfo : EIATTR_REGCOUNT
	.align		4
.L_11:
        /*0048*/ 	.byte	0x04, 0x2f
        /*004a*/ 	.short	(.L_13 - .L_12)
	.align		4
.L_12:
        /*004c*/ 	.word	index@(_Z10bmm_kernelIiEvPKT_S2_PS0_mmmm)
        /*0050*/ 	.word	0x00000020


	//----- nvinfo : EIATTR_FRAME_SIZE
	.align		4
.L_13:
        /*0054*/ 	.byte	0x04, 0x11
        /*0056*/ 	.short	(.L_15 - .L_14)
	.align		4
.L_14:
        /*0058*/ 	.word	index@(_Z10bmm_kernelIiEvPKT_S2_PS0_mmmm)
        /*005c*/ 	.word	0x00000000


	//----- nvinfo : EIATTR_REGCOUNT
	.align		4
.L_15:
        /*0060*/ 	.byte	0x04, 0x2f
        /*0062*/ 	.short	(.L_17 - .L_16)
	.align		4
.L_16:
        /*0064*/ 	.word	index@(_Z10bmm_kernelIfEvPKT_S2_PS0_mmmm)
        /*0068*/ 	.word	0x00000020


	//----- nvinfo : EIATTR_FRAME_SIZE
	.align		4
.L_17:
        /*006c*/ 	.byte	0x04, 0x11
        /*006e*/ 	.short	(.L_19 - .L_18)
	.align		4
.L_18:
        /*0070*/ 	.word	index@(_Z10bmm_kernelIfEvPKT_S2_PS0_mmmm)
        /*0074*/ 	.word	0x00000000


	//----- nvinfo : EIATTR_REGCOUNT
	.align		4
.L_19:
        /*0078*/ 	.byte	0x04, 0x2f
        /*007a*/ 	.short	(.L_21 - .L_20)
	.align		4
.L_20:
        /*007c*/ 	.word	index@(_Z10bmm_kernelIdEvPKT_S2_PS0_mmmm)
        /*0080*/ 	.word	0x00000026


	//----- nvinfo : EIATTR_FRAME_SIZE
	.align		4
.L_21:
        /*0084*/ 	.byte	0x04, 0x11
        /*0086*/ 	.short	(.L_23 - .L_22)
	.align		4
.L_22:
        /*0088*/ 	.word	index@(_Z10bmm_kernelIdEvPKT_S2_PS0_mmmm)
        /*008c*/ 	.word	0x00000000


	//----- nvinfo : EIATTR_MIN_STACK_SIZE
	.align		4
.L_23:
        /*0090*/ 	.byte	0x04, 0x12
        /*0092*/ 	.short	(.L_25 - .L_24)
	.align		4
.L_24:
        /*0094*/ 	.word	index@(_Z10bmm_kernelIdEvPKT_S2_PS0_mmmm)
        /*0098*/ 	.word	0x00000000


	//----- nvinfo : EIATTR_MIN_STACK_SIZE
	.align		4
.L_25:
        /*009c*/ 	.byte	0x04, 0x12
        /*009e*/ 	.short	(.L_27 - .L_26)
	.align		4
.L_26:
        /*00a0*/ 	.word	index@(_Z10bmm_kernelIfEvPKT_S2_PS0_mmmm)
        /*00a4*/ 	.word	0x00000000


	//----- nvinfo : EIATTR_MIN_STACK_SIZE
	.align		4
.L_27:
        /*00a8*/ 	.byte	0x04, 0x12
        /*00aa*/ 	.short	(.L_29 - .L_28)
	.align		4
.L_28:
        /*00ac*/ 	.word	index@(_Z10bmm_kernelIiEvPKT_S2_PS0_mmmm)
        /*00b0*/ 	.word	0x00000000


	//----- nvinfo : EIATTR_MIN_STACK_SIZE
	.align		4
.L_29:
        /*00b4*/ 	.byte	0x04, 0x12
        /*00b6*/ 	.short	(.L_31 - .L_30)
	.align		4
.L_30:
        /*00b8*/ 	.word	index@(_Z9mm_kernelIdEvPKT_S2_PS0_mmm)
        /*00bc*/ 	.word	0x00000000


	//----- nvinfo : EIATTR_MIN_STACK_SIZE
	.align		4
.L_31:
        /*00c0*/ 	.byte	0x04, 0x12
        /*00c2*/ 	.short	(.L_33 - .L_32)
	.align		4
.L_32:
        /*00c4*/ 	.word	index@(_Z9mm_kernelIfEvPKT_S2_PS0_mmm)
        /*00c8*/ 	.word	0x00000000


	//----- nvinfo : EIATTR_MIN_STACK_SIZE
	.align		4
.L_33:
        /*00cc*/ 	.byte	0x04, 0x12
        /*00ce*/ 	.short	(.L_35 - .L_34)
	.align		4
.L_34:
        /*00d0*/ 	.word	index@(_Z9mm_kernelIiEvPKT_S2_PS0_mmm)
        /*00d4*/ 	.word	0x00000000
.L_35:


//--------------------- .nv.compat                --------------------------
	.section	.nv.compat,"",@"SHT_CUDA_COMPAT_INFO"
	.align	4
        /*0000*/ 	.byte	0x02, 0x09, 0x00, 0x00, 0x02, 0x02, 0x01, 0x00, 0x02, 0x05, 0x05, 0x00, 0x03, 0x07, 0x01, 0x01
        /*0010*/ 	.byte	0x02, 0x03, 0x00, 0x00, 0x02, 0x06, 0x01, 0x00, 0x04, 0x0b, 0x08, 0x00, 0x01, 0x00, 0x00, 0x00
        /*0020*/ 	.byte	0x00, 0x00, 0x00, 0x00


//--------------------- .nv.info._Z10bmm_kernelIdEvPKT_S2_PS0_mmmm --------------------------
	.section	.nv.info._Z10bmm_kernelIdEvPKT_S2_PS0_mmmm,"",@"SHT_CUDA_INFO"
	.sectionflags	@""
	.align	4


	//----- nvinfo : EIATTR_CUDA_API_VERSION
	.align		4
        /*0000*/ 	.byte	0x04, 0x37
        /*0002*/ 	.short	(.L_37 - .L_36)
.L_36:
        /*0004*/ 	.word	0x00000082


	//----- nvinfo : EIATTR_KPARAM_INFO
	.align		4
.L_37:
        /*0008*/ 	.byte	0x04, 0x17
        /*000a*/ 	.short	(.L_39 - .L_38)
.L_38:
        /*000c*/ 	.word	0x00000000
        /*0010*/ 	.short	0x0006
        /*0012*/ 	.short	0x0030
        /*0014*/ 	.byte	0x00, 0xf0, 0x21, 0x00


	//----- nvinfo : EIATTR_KPARAM_INFO
	.align		4
.L_39:
        /*0018*/ 	.byte	0x04, 0x17
        /*001a*/ 	.short	(.L_41 - .L_40)
.L_40:
        /*001c*/ 	.word	0x00000000
        /*0020*/ 	.short	0x0005
        /*0022*/ 	.short	0x0028
        /*0024*/ 	.byte	0x00, 0xf0, 0x21, 0x00


	//----- nvinfo : EIATTR_KPARAM_INFO
	.align		4
.L_41:
        /*0028*/ 	.byte	0x04, 0x17
        /*002a*/ 	.short	(.L_43 - .L_42)
.L_42:
        /*002c*/ 	.word	0x00000000
        /*0030*/ 	.short	0x0004
        /*0032*/ 	.short	0x0020
        /*0034*/ 	.byte	0x00, 0xf0, 0x21, 0x00


	//----- nvinfo : EIATTR_KPARAM_INFO
	.align		4
.L_43:
        /*0038*/ 	.byte	0x04, 0x17
        /*003a*/ 	.short	(.L_45 - .L_44)
.L_44:
        /*003c*/ 	.word	0x00000000
        /*0040*/ 	.short	0x0003
        /*0042*/ 	.short	0x0018
        /*0044*/ 	.byte	0x00, 0xf0, 0x21, 0x00


	//----- nvinfo : EIATTR_KPARAM_INFO
	.align		4
.L_45:
        /*0048*/ 	.byte	0x04, 0x17
        /*004a*/ 	.short	(.L_47 - .L_46)
.L_46:
        /*004c*/ 	.word	0x00000000
        /*0050*/ 	.short	0x0002
        /*0052*/ 	.short	0x0010
        /*0054*/ 	.byte	0x00, 0xf5, 0x21, 0x00


	//----- nvinfo : EIATTR_KPARAM_INFO
	.align		4
.L_47:
        /*0058*/ 	.byte	0x04, 0x17
        /*005a*/ 	.short	(.L_49 - .L_48)
.L_48:
        /*005c*/ 	.word	0x00000000
        /*0060*/ 	.short	0x0001
        /*0062*/ 	.short	0x0008
        /*0064*/ 	.byte	0x00, 0xf5, 0x21, 0x00


	//----- nvinfo : EIATTR_KPARAM_INFO
	.align		4
.L_49:
        /*0068*/ 	.byte	0x04, 0x17
        /*006a*/ 	.short	(.L_51 - .L_50)
.L_50:
        /*006c*/ 	.word	0x00000000
        /*0070*/ 	.short	0x0000
        /*0072*/ 	.short	0x0000
        /*0074*/ 	.byte	0x00, 0xf5, 0x21, 0x00


	//----- nvinfo : EIATTR_SPARSE_MMA_MASK
	.align		4
.L_51:
        /*0078*/ 	.byte	0x03, 0x50
        /*007a*/ 	.short	0x0000


	//----- nvinfo : EIATTR_MAXREG_COUNT
	.align		4
        /*007c*/ 	.byte	0x03, 0x1b
        /*007e*/ 	.short	0x00ff


	//----- nvinfo : EIATTR_MERCURY_ISA_VERSION
	.align		4
        /*0080*/ 	.byte	0x03, 0x5f
        /*0082*/ 	.short	0x0101


	//----- nvinfo : EIATTR_VRC_CTA_INIT_COUNT
	.align		4
        /*0084*/ 	.byte	0x02, 0x4a
	.zero		1
	.zero		1


	//----- nvinfo : EIATTR_EXIT_INSTR_OFFSETS
	.align		4
        /*0088*/ 	.byte	0x04, 0x1c
        /*008a*/ 	.short	(.L_53 - .L_52)


	//   ....[0]....
.L_52:
        /*008c*/ 	.word	0x00000120


	//   ....[1]....
        /*0090*/ 	.word	0x00000620


	//   ....[2]....
        /*0094*/ 	.word	0x00000820


	//   ....[3]....
        /*0098*/ 	.word	0x00000910


	//   ....[4]....
        /*009c*/ 	.word	0x00001770


	//----- nvinfo : EIATTR_CBANK_PARAM_SIZE
	.align		4
.L_53:
        /*00a0*/ 	.byte	0x03, 0x19
        /*00a2*/ 	.short	0x0038


	//----- nvinfo : EIATTR_PARAM_CBANK
	.align		4
        /*00a4*/ 	.byte	0x04, 0x0a
        /*00a6*/ 	.short	(.L_55 - .L_54)
	.align		4
.L_54:
        /*00a8*/ 	.word	index@(.nv.constant0._Z10bmm_kernelIdEvPKT_S2_PS0_mmmm)
        /*00ac*/ 	.short	0x0380
        /*00ae*/ 	.short	0x0038


	//----- nvinfo : EIATTR_SW_WAR
	.align		4
.L_55:
        /*00b0*/ 	.byte	0x04, 0x36
        /*00b2*/ 	.short	(.L_57 - .L_56)
.L_56:
        /*00b4*/ 	.word	0x00000008
.L_57:


//--------------------- .nv.info._Z10bmm_kernelIfEvPKT_S2_PS0_mmmm --------------------------
	.section	.nv.info._Z10bmm_kernelIfEvPKT_S2_PS0_mmmm,"",@"SHT_CUDA_INFO"
	.sectionflags	@""
	.align	4


	//----- nvinfo : EIATTR_CUDA_API_VERSION
	.align		4
        /*0000*/ 	.byte	0x04, 0x37
        /*0002*/ 	.short	(.L_59 - .L_58)
.L_58:
        /*0004*/ 	.word	0x00000082


	//----- nvinfo : EIATTR_KPARAM_INFO
	.align		4
.L_59:
        /*0008*/ 	.byte	0x04, 0x17
        /*000a*/ 	.short	(.L_61 - .L_60)
.L_60:
        /*000c*/ 	.word	0x00000000
        /*0010*/ 	.short	0x0006
        /*0012*/ 	.short	0x0030
        /*0014*/ 	.byte	0x00, 0xf0, 0x21, 0x00


	//----- nvinfo : EIATTR_KPARAM_INFO
	.align		4
.L_61:
        /*0018*/ 	.byte	0x04, 0x17
        /*001a*/ 	.short	(.L_63 - .L_62)
.L_62:
        /*001c*/ 	.word	0x00000000
        /*0020*/ 	.short	0x0005
        /*0022*/ 	.short	0x0028
        /*0024*/ 	.byte	0x00, 0xf0, 0x21, 0x00


	//----- nvinfo : EIATTR_KPARAM_INFO
	.align		4
.L_63:
        /*0028*/ 	.byte	0x04, 0x17
        /*002a*/ 	.short	(.L_65 - .L_64)
.L_64:
        /*002c*/ 	.word	0x00000000
        /*0030*/ 	.short	0x0004
        /*0032*/ 	.short	0x0020
        /*0034*/ 	.byte	0x00, 0xf0, 0x21, 0x00


	//----- nvinfo : EIATTR_KPARAM_INFO
	.align		4
.L_65:
        /*0038*/ 	.byte	0x04, 0x17
        /*003a*/ 	.short	(.L_67 - .L_66)
.L_66:
        /*003c*/ 	.word	0x00000000
        /*0040*/ 	.short	0x0003
        /*0042*/ 	.short	0x0018
        /*0044*/ 	.byte	0x00, 0xf0, 0x21, 0x00


	//----- nvinfo : EIATTR_KPARAM_INFO
	.align		4
.L_67:
        /*0048*/ 	.byte	0x04, 0x17
        /*004a*/ 	.short	(.L_69 - .L_68)
.L_68:
        /*004c*/ 	.word	0x00000000
        /*0050*/ 	.short	0x0002
        /*0052*/ 	.short	0x0010
        /*0054*/ 	.byte	0x00, 0xf5, 0x21, 0x00


	//----- nvinfo : EIATTR_KPARAM_INFO
	.align		4
.L_69:
        /*0058*/ 	.byte	0x04, 0x17
        /*005a*/ 	.short	(.L_71 - .L_70)
.L_70:
        /*005c*/ 	.word	0x00000000
        /*0060*/ 	.short	0x0001
        /*0062*/ 	.short	0x0008
        /*0064*/ 	.byte	0x00, 0xf5, 0x21, 0x00


	//----- nvinfo : EIATTR_KPARAM_INFO
	.align		4
.L_71:
        /*0068*/ 	.byte	0x04, 0x17
        /*006a*/ 	.short	(.L_73 - .L_72)
.L_72:
        /*006c*/ 	.word	0x00000000
        /*0070*/ 	.short	0x0000
        /*0072*/ 	.short	0x0000
        /*0074*/ 	.byte	0x00, 0xf5, 0x21, 0x00


	//----- nvinfo : EIATTR_SPARSE_MMA_MASK
	.align		4
.L_73:
        /*0078*/ 	.byte	0x03, 0x50
        /*007a*/ 	.short	0x0000


	//----- nvinfo : EIATTR_MAXREG_COUNT
	.align		4
        /*007c*/ 	.byte	0x03, 0x1b
        /*007e*/ 	.short	0x00ff


	//----- nvinfo : EIATTR_MERCURY_ISA_VERSION
	.align		4
        /*0080*/ 	.byte	0x03, 0x5f
        /*0082*/ 	.short	0x0101


	//----- nvinfo : EIATTR_VRC_CTA_INIT_COUNT
	.align		4
        /*0084*/ 	.byte	0x02, 0x4a
	.zero		1
	.zero		1


	//----- nvinfo : EIATTR_EXIT_INSTR_OFFSETS
	.align		4
        /*0088*/ 	.byte	0x04, 0x1c
        /*008a*/ 	.short	(.L_75 - .L_74)


	//   ....[0]....
.L_74:
        /*008c*/ 	.word	0x00000120


	//   ....[1]....
        /*0090*/ 	.word	0x00000620


	//   ....[2]....
        /*0094*/ 	.word	0x00000830


	//   ....[3]....
        /*0098*/ 	.word	0x00000920


	//   ....[4]....
        /*009c*/ 	.word	0x00001810


	//----- nvinfo : EIATTR_CBANK_PARAM_SIZE
	.align		4
.L_75:
        /*00a0*/ 	.byte	0x03, 0x19
        /*00a2*/ 	.short	0x0038


	//----- nvinfo : EIATTR_PARAM_CBANK
	.align		4
        /*00a4*/ 	.byte	0x04, 0x0a
        /*00a6*/ 	.short	(.L_77 - .L_76)
	.align		4
.L_76:
        /*00a8*/ 	.word	index@(.nv.constant0._Z10bmm_kernelIfEvPKT_S2_PS0_mmmm)
        /*00ac*/ 	.short	0x0380
        /*00ae*/ 	.short	0x0038


	//----- nvinfo : EIATTR_SW_WAR
	.align		4
.L_77:
        /*00b0*/ 	.byte	0x04, 0x36
        /*00b2*/ 	.short	(.L_79 - .L_78)
.L_78:
        /*00b4*/ 	.word	0x00000008
.L_79:


//--------------------- .nv.info._Z10bmm_kernelIiEvPKT_S2_PS0_mmmm --------------------------
	.section	.nv.info._Z10bmm_kernelIiEvPKT_S2_PS0_mmmm,"",@"SHT_CUDA_INFO"
	.sectionflags	@""
	.align	4


	//----- nvinfo : EIATTR_CUDA_API_VERSION
	.align		4
        /*0000*/ 	.byte	0x04, 0x37
        /*0002*/ 	.short	(.L_81 - .L_80)
.L_80:
        /*0004*/ 	.word	0x00000082


	//----- nvinfo : EIATTR_KPARAM_INFO
	.align		4
.L_81:
        /*0008*/ 	.byte	0x04, 0x17
        /*000a*/ 	.short	(.L_83 - .L_82)
.L_82:
        /*000c*/ 	.word	0x00000000
        /*0010*/ 	.short	0x0006
        /*0012*/ 	.short	0x0030
        /*0014*/ 	.byte	0x00, 0xf0, 0x21, 0x00


	//----- nvinfo : EIATTR_KPARAM_INFO
	.align		4
.L_83:
        /*0018*/ 	.byte	0x04, 0x17
        /*001a*/ 	.short	(.L_85 - .L_84)
.L_84:
        /*001c*/ 	.word	0x00000000
        /*0020*/ 	.short	0x0005
        /*0022*/ 	.short	0x0028
        /*0024*/ 	.byte	0x00, 0xf0, 0x21, 0x00


	//----- nvinfo : EIATTR_KPARAM_INFO
	.align		4
.L_85:
        /*0028*/ 	.byte	0x04, 0x17
        /*002a*/ 	.short	(.L_87 - .L_86)
.L_86:
        /*002c*/ 	.word	0x00000000
        /*0030*/ 	.short	0x0004
        /*0032*/ 	.short	0x0020
        /*0034*/ 	.byte	0x00, 0xf0, 0x21, 0x00


	//----- nvinfo : EIATTR_KPARAM_INFO
	.align		4
.L_87:
        /*0038*/ 	.byte	0x04, 0x17
        /*003a*/ 	.short	(.L_89 - .L_88)
.L_88:
        /*003c*/ 	.word	0x00000000
        /*0040*/ 	.short	0x0003
        /*0042*/ 	.short	0x0018
        /*0044*/ 	.byte	0x00, 0xf0, 0x21, 0x00


	//----- nvinfo : EIATTR_KPARAM_INFO
	.align		4
.L_89:
        /*0048*/ 	.byte	0x04, 0x17
        /*004a*/ 	.short	(.L_91 - .L_90)
.L_90:
        /*004c*/ 	.word	0x00000000
        /*0050*/ 	.short	0x0002
        /*0052*/ 	.short	0x0010
        /*0054*/ 	.byte	0x00, 0xf5, 0x21, 0x00


	//----- nvinfo : EIATTR_KPARAM_INFO
	.align		4
.L_91:
        /*0058*/ 	.byte	0x04, 0x17
        /*005a*/ 	.short	(.L_93 - .L_92)
.L_92:
        /*005c*/ 	.word	0x00000000
        /*0060*/ 	.short	0x0001
        /*0062*/ 	.short	0x0008
        /*0064*/ 	.byte	0x00, 0xf5, 0x21, 0x00


	//----- nvinfo : EIATTR_KPARAM_INFO
	.align		4
.L_93:
        /*0068*/ 	.byte	0x04, 0x17
        /*006a*/ 	.short	(.L_95 - .L_94)
.L_94:
        /*006c*/ 	.word	0x00000000
        /*0070*/ 	.short	0x0000
        /*0072*/ 	.short	0x0000
        /*0074*/ 	.byte	0x00, 0xf5, 0x21, 0x00


	//----- nvinfo : EIATTR_SPARSE_MMA_MASK
	.align		4
.L_95:
        /*0078*/ 	.byte	0x03, 0x50
        /*007a*/ 	.short	0x0000


	//----- nvinfo : EIATTR_MAXREG_COUNT
	.align		4
        /*007c*/ 	.byte	0x03, 0x1b
        /*007e*/ 	.short	0x00ff


	//----- nvinfo : EIATTR_MERCURY_ISA_VERSION
	.align		4
        /*0080*/ 	.byte	0x03, 0x5f
        /*0082*/ 	.short	0x0101


	//----- nvinfo : EIATTR_VRC_CTA_INIT_COUNT
	.align		4
        /*0084*/ 	.byte	0x02, 0x4a
	.zero		1
	.zero		1


	//----- nvinfo : EIATTR_EXIT_INSTR_OFFSETS
	.align		4
        /*0088*/ 	.byte	0x04, 0x1c
        /*008a*/ 	.short	(.L_97 - .L_96)


	//   ....[0]....
.L_96:
        /*008c*/ 	.word	0x00000120


	//   ....[1]....
        /*0090*/ 	.word	0x00000620


	//   ....[2]....
        /*0094*/ 	.word	0x00000830


	//   ....[3]....
        /*0098*/ 	.word	0x00000920


	//   ....[4]....
        /*009c*/ 	.word	0x00001810


	//----- nvinfo : EIATTR_CBANK_PARAM_SIZE
	.align		4
.L_97:
        /*00a0*/ 	.byte	0x03, 0x19
        /*00a2*/ 	.short	0x0038


	//----- nvinfo : EIATTR_PARAM_CBANK
	.align		4
        /*00a4*/ 	.byte	0x04, 0x0a
        /*00a6*/ 	.short	(.L_99 - .L_98)
	.align		4
.L_98:
        /*00a8*/ 	.word	index@(.nv.constant0._Z10bmm_kernelIiEvPKT_S2_PS0_mmmm)
        /*00ac*/ 	.short	0x0380
        /*00ae*/ 	.short	0x0038


	//----- nvinfo : EIATTR_SW_WAR
	.align		4
.L_99:
        /*00b0*/ 	.byte	0x04, 0x36
        /*00b2*/ 	.short	(.L_101 - .L_100)
.L_100:
        /*00b4*/ 	.word	0x00000008
.L_101:


//--------------------- .nv.info._Z9mm_kernelIdEvPKT_S2_PS0_mmm --------------------------
	.section	.nv.info._Z9mm_kernelIdEvPKT_S2_PS0_mmm,"",@"SHT_CUDA_INFO"
	.sectionflags	@""
	.align	4


	//----- nvinfo : EIATTR_CUDA_API_VERSION
	.align		4
        /*0000*/ 	.byte	0x04, 0x37
        /*0002*/ 	.short	(.L_103 - .L_102)
.L_102:
        /*0004*/ 	.word	0x00000082


	//----- nvinfo : EIATTR_KPARAM_INFO
	.align		4
.L_103:
        /*0008*/ 	.byte	0x04, 0x17
        /*000a*/ 	.short	(.L_105 - .L_104)
.L_104:
        /*000c*/ 	.word	0x00000000
        /*0010*/ 	.short	0x0005
        /*0012*/ 	.short	0x0028
        /*0014*/ 	.byte	0x00, 0xf0, 0x21, 0x00


	//----- nvinfo : EIATTR_KPARAM_INFO
	.align		4
.L_105:
        /*0018*/ 	.byte	0x04, 0x17
        /*001a*/ 	.short	(.L_107 - .L_106)
.L_106:
        /*001c*/ 	.word	0x00000000
        /*0020*/ 	.short	0x0004
        /*0022*/ 	.short	0x0020
        /*0024*/ 	.byte	0x00, 0xf0, 0x21, 0x00


	//----- nvinfo : EIATTR_KPARAM_INFO
	.align		4
.L_107:
        /*0028*/ 	.byte	0x04, 0x17
        /*002a*/ 	.short	(.L_109 - .L_108)
.L_108:
        /*002c*/ 	.word	0x00000000
        /*0030*/ 	.short	0x0003
        /*0032*/ 	.short	0x0018
        /*0034*/ 	.byte	0x00, 0xf0, 0x21, 0x00


	//----- nvinfo : EIATTR_KPARAM_INFO
	.align		4
.L_109:
        /*0038*/ 	.byte	0x04, 0x17
        /*003a*/ 	.short	(.L_111 - .L_110)
.L_110:
        /*003c*/ 	.word	0x00000000
        /*0040*/ 	.short	0x0002
        /*0042*/ 	.short	0x0010
        /*0044*/ 	.byte	0x00, 0xf5, 0x21, 0x00


	//----- nvinfo : EIATTR_KPARAM_INFO
	.align		4
.L_111:
        /*0048*/ 	.byte	0x04, 0x17
        /*004a*/ 	.short	(.L_113 - .L_112)
.L_112:
        /*004c*/ 	.word	0x00000000
        /*0050*/ 	.short	0x0001
        /*0052*/ 	.short	0x0008
        /*0054*/ 	.byte	0x00, 0xf5, 0x21, 0x00


	//----- nvinfo : EIATTR_KPARAM_INFO
	.align		4
.L_113:
        /*0058*/ 	.byte	0x04, 0x17
        /*005a*/ 	.short	(.L_115 - .L_114)
.L_114:
        /*005c*/ 	.word	0x00000000
        /*0060*/ 	.short	0x0000
        /*0062*/ 	.short	0x0000
        /*0064*/ 	.byte	0x00, 0xf5, 0x21, 0x00


	//----- nvinfo : EIATTR_SPARSE_MMA_MASK
	.align		4
.L_115:
        /*0068*/ 	.byte	0x03, 0x50
        /*006a*/ 	.short	0x0000


	//----- nvinfo : EIATTR_MAXREG_COUNT
	.align		4
        /*006c*/ 	.byte	0x03, 0x1b
        /*006e*/ 	.short	0x00ff


	//----- nvinfo : EIATTR_MERCURY_ISA_VERSION
	.align		4
        /*0070*/ 	.byte	0x03, 0x5f
        /*0072*/ 	.short	0x0101


	//----- nvinfo : EIATTR_VRC_CTA_INIT_COUNT
	.align		4
        /*0074*/ 	.byte	0x02, 0x4a
	.zero		1
	.zero		1


	//----- nvinfo : EIATTR_EXIT_INSTR_OFFSETS
	.align		4
        /*0078*/ 	.byte	0x04, 0x1c
        /*007a*/ 	.short	(.L_117 - .L_116)


	//   ....[0]....
.L_116:
        /*007c*/ 	.word	0x000000f0


	//   ....[1]....
        /*0080*/ 	.word	0x00000c20


	//----- nvinfo : EIATTR_CBANK_PARAM_SIZE
	.align		4
.L_117:
        /*0084*/ 	.byte	0x03, 0x19
        /*0086*/ 	.short	0x0030


	//----- nvinfo : EIATTR_PARAM_CBANK
	.align		4
        /*0088*/ 	.byte	0x04, 0x0a
        /*008a*/ 	.short	(.L_119 - .L_118)
	.align		4
.L_118:
        /*008c*/ 	.word	index@(.nv.constant0._Z9mm_kernelIdEvPKT_S2_PS0_mmm)
        /*0090*/ 	.short	0x0380
        /*0092*/ 	.short	0x0030


	//----- nvinfo : EIATTR_SW_WAR
	.align		4
.L_119:
        /*0094*/ 	.byte	0x04, 0x36
        /*0096*/ 	.short	(.L_121 - .L_120)
.L_120:
        /*0098*/ 	.word	0x00000008
.L_121:


//--------------------- .nv.info._Z9mm_kernelIfEvPKT_S2_PS0_mmm --------------------------
	.section	.nv.info._Z9mm_kernelIfEvPKT_S2_PS0_mmm,"",@"SHT_CUDA_INFO"
	.sectionflags	@""
	.align	4


	//----- nvinfo : EIATTR_CUDA_API_VERSION
	.align		4
        /*0000*/ 	.byte	0x04, 0x37
        /*0002*/ 	.short	(.L_123 - .L_122)
.L_122:
        /*0004*/ 	.word	0x00000082


	//----- nvinfo : EIATTR_KPARAM_INFO
	.align		4
.L_123:
        /*0008*/ 	.byte	0x04, 0x17
        /*000a*/ 	.short	(.L_125 - .L_124)
.L_124:
        /*000c*/ 	.word	0x00000000
        /*0010*/ 	.short	0x0005
        /*0012*/ 	.short	0x0028
        /*0014*/ 	.byte	0x00, 0xf0, 0x21, 0x00


	//----- nvinfo : EIATTR_KPARAM_INFO
	.align		4
.L_125:
        /*0018*/ 	.byte	0x04, 0x17
        /*001a*/ 	.short	(.L_127 - .L_126)
.L_126:
        /*001c*/ 	.word	0x00000000
        /*0020*/ 	.short	0x0004
        /*0022*/ 	.short	0x0020
        /*0024*/ 	.byte	0x00, 0xf0, 0x21, 0x00


	//----- nvinfo : EIATTR_KPARAM_INFO
	.align		4
.L_127:
        /*0028*/ 	.byte	0x04, 0x17
        /*002a*/ 	.short	(.L_129 - .L_128)
.L_128:
        /*002c*/ 	.word	0x00000000
        /*0030*/ 	.short	0x0003
        /*0032*/ 	.short	0x0018
        /*0034*/ 	.byte	0x00, 0xf0, 0x21, 0x00


	//----- nvinfo : EIATTR_KPARAM_INFO
	.align		4
.L_129:
        /*0038*/ 	.byte	0x04, 0x17
        /*003a*/ 	.short	(.L_131 - .L_130)
.L_130:
        /*003c*/ 	.word	0x00000000
        /*0040*/ 	.short	0x0002
        /*0042*/ 	.short	0x0010
        /*0044*/ 	.byte	0x00, 0xf5, 0x21, 0x00


	//----- nvinfo : EIATTR_KPARAM_INFO
	.align		4
.L_131:
        /*0048*/ 	.byte	0x04, 0x17
        /*004a*/ 	.short	(.L_133 - .L_132)
.L_132:
        /*004c*/ 	.word	0x00000000
        /*0050*/ 	.short	0x0001
        /*0052*/ 	.short	0x0008
        /*0054*/ 	.byte	0x00, 0xf5, 0x21, 0x00


	//----- nvinfo : EIATTR_KPARAM_INFO
	.align		4
.L_133:
        /*0058*/ 	.byte	0x04, 0x17
        /*005a*/ 	.short	(.L_135 - .L_134)
.L_134:
        /*005c*/ 	.word	0x00000000
        /*0060*/ 	.short	0x0000
        /*0062*/ 	.short	0x0000
        /*0064*/ 	.byte	0x00, 0xf5, 0x21, 0x00


	//----- nvinfo : EIATTR_SPARSE_MMA_MASK
	.align		4
.L_135:
        /*0068*/ 	.byte	0x03, 0x50
        /*006a*/ 	.short	0x0000


	//----- nvinfo : EIATTR_MAXREG_COUNT
	.align		4
        /*006c*/ 	.byte	0x03, 0x1b
        /*006e*/ 	.short	0x00ff


	//----- nvinfo : EIATTR_MERCURY_ISA_VERSION
	.align		4
        /*0070*/ 	.byte	0x03, 0x5f
        /*0072*/ 	.short	0x0101


	//----- nvinfo : EIATTR_VRC_CTA_INIT_COUNT
	.align		4
        /*0074*/ 	.byte	0x02, 0x4a
	.zero		1
	.zero		1


	//----- nvinfo : EIATTR_EXIT_INSTR_OFFSETS
	.align		4
        /*0078*/ 	.byte	0x04, 0x1c
        /*007a*/ 	.short	(.L_137 - .L_136)


	//   ....[0]....
.L_136:
        /*007c*/ 	.word	0x000000f0


	//   ....[1]....
        /*0080*/ 	.word	0x00000c30


	//----- nvinfo : EIATTR_CBANK_PARAM_SIZE
	.align		4
.L_137:
        /*0084*/ 	.byte	0x03, 0x19
        /*0086*/ 	.short	0x0030


	//----- nvinfo : EIATTR_PARAM_CBANK
	.align		4
        /*0088*/ 	.byte	0x04, 0x0a
        /*008a*/ 	.short	(.L_139 - .L_138)
	.align		4
.L_138:
        /*008c*/ 	.word	index@(.nv.constant0._Z9mm_kernelIfEvPKT_S2_PS0_mmm)
        /*0090*/ 	.short	0x0380
        /*0092*/ 	.short	0x0030


	//----- nvinfo : EIATTR_SW_WAR
	.align		4
.L_139:
        /*0094*/ 	.byte	0x04, 0x36
        /*0096*/ 	.short	(.L_141 - .L_140)
.L_140:
        /*0098*/ 	.word	0x00000008
.L_141:


//--------------------- .nv.info._Z9mm_kernelIiEvPKT_S2_PS0_mmm --------------------------
	.section	.nv.info._Z9mm_kernelIiEvPKT_S2_PS0_mmm,"",@"SHT_CUDA_INFO"
	.sectionflags	@""
	.align	4


	//----- nvinfo : EIATTR_CUDA_API_VERSION
	.align		4
        /*0000*/ 	.byte	0x04, 0x37
        /*0002*/ 	.short	(.L_143 - .L_142)
.L_142:
        /*0004*/ 	.word	0x00000082


	//----- nvinfo : EIATTR_KPARAM_INFO
	.align		4
.L_143:
        /*0008*/ 	.byte	0x04, 0x17
        /*000a*/ 	.short	(.L_145 - .L_144)
.L_144:
        /*000c*/ 	.word	0x00000000
        /*0010*/ 	.short	0x0005
        /*0012*/ 	.short	0x0028
        /*0014*/ 	.byte	0x00, 0xf0, 0x21, 0x00


	//----- nvinfo : EIATTR_KPARAM_INFO
	.align		4
.L_145:
        /*0018*/ 	.byte	0x04, 0x17
        /*001a*/ 	.short	(.L_147 - .L_146)
.L_146:
        /*001c*/ 	.word	0x00000000
        /*0020*/ 	.short	0x0004
        /*0022*/ 	.short	0x0020
        /*0024*/ 	.byte	0x00, 0xf0, 0x21, 0x00


	//----- nvinfo : EIATTR_KPARAM_INFO
	.align		4
.L_147:
        /*0028*/ 	.byte	0x04, 0x17
        /*002a*/ 	.short	(.L_149 - .L_148)
.L_148:
        /*002c*/ 	.word	0x00000000
        /*0030*/ 	.short	0x0003
        /*0032*/ 	.short	0x0018
        /*0034*/ 	.byte	0x00, 0xf0, 0x21, 0x00


	//----- nvinfo : EIATTR_KPARAM_INFO
	.align		4
.L_149:
        /*0038*/ 	.byte	0x04, 0x17
        /*003a*/ 	.short	(.L_151 - .L_150)
.L_150:
        /*003c*/ 	.word	0x00000000
        /*0040*/ 	.short	0x0002
        /*0042*/ 	.short	0x0010
        /*0044*/ 	.byte	0x00, 0xf5, 0x21, 0x00


	//----- nvinfo : EIATTR_KPARAM_INFO
	.align		4
.L_151:
        /*0048*/ 	.byte	0x04, 0x17
        /*004a*/ 	.short	(.L_153 - .L_152)
.L_152:
        /*004c*/ 	.word	0x00000000
        /*0050*/ 	.short	0x0001
        /*0052*/ 	.short	0x0008
        /*0054*/ 	.byte	0x00, 0xf5, 0x21, 0x00


	//----- nvinfo : EIATTR_KPARAM_INFO
	.align		4
.L_153:
        /*0058*/ 	.byte	0x04, 0x17
        /*005a*/ 	.short	(.L_155 - .L_154)
.L_154:
        /*005c*/ 	.word	0x00000000
        /*0060*/ 	.short	0x0000
        /*0062*/ 	.short	0x0000
        /*0064*/ 	.byte	0x00, 0xf5, 0x21, 0x00


	//----- nvinfo : EIATTR_SPARSE_MMA_MASK
	.align		4
.L_155:
        /*0068*/ 	.byte	0x03, 0x50
        /*006a*/ 	.short	0x0000


	//----- nvinfo : EIATTR_MAXREG_COUNT
	.align		4
        /*006c*/ 	.byte	0x03, 0x1b
        /*006e*/ 	.short	0x00ff


	//----- nvinfo : EIATTR_MERCURY_ISA_VERSION
	.align		4
        /*0070*/ 	.byte	0x03, 0x5f
        /*0072*/ 	.short	0x0101


	//----- nvinfo : EIATTR_VRC_CTA_INIT_COUNT
	.align		4
        /*0074*/ 	.byte	0x02, 0x4a
	.zero		1
	.zero		1


	//----- nvinfo : EIATTR_EXIT_INSTR_OFFSETS
	.align		4
        /*0078*/ 	.byte	0x04, 0x1c
        /*007a*/ 	.short	(.L_157 - .L_156)


	//   ....[0]....
.L_156:
        /*007c*/ 	.word	0x000000f0


	//   ....[1]....
        /*0080*/ 	.word	0x00000c30


	//----- nvinfo : EIATTR_CBANK_PARAM_SIZE
	.align		4
.L_157:
        /*0084*/ 	.byte	0x03, 0x19
        /*0086*/ 	.short	0x0030


	//----- nvinfo : EIATTR_PARAM_CBANK
	.align		4
        /*0088*/ 	.byte	0x04, 0x0a
        /*008a*/ 	.short	(.L_159 - .L_158)
	.align		4
.L_158:
        /*008c*/ 	.word	index@(.nv.constant0._Z9mm_kernelIiEvPKT_S2_PS0_mmm)
        /*0090*/ 	.short	0x0380
        /*0092*/ 	.short	0x0030


	//----- nvinfo : EIATTR_SW_WAR
	.align		4
.L_159:
        /*0094*/ 	.byte	0x04, 0x36
        /*0096*/ 	.short	(.L_161 - .L_160)
.L_160:
        /*0098*/ 	.word	0x00000008
.L_161:


//--------------------- .nv.callgraph             --------------------------
	.section	.nv.callgraph,"",@"SHT_CUDA_CALLGRAPH"
	.align	4
	.sectionentsize	8
	.align		4
        /*0000*/ 	.word	0x00000000
	.align		4
        /*0004*/ 	.word	0xffffffff
	.align		4
        /*0008*/ 	.word	0x00000000
	.align		4
        /*000c*/ 	.word	0xfffffffe
	.align		4
        /*0010*/ 	.word	0x00000000
	.align		4
        /*0014*/ 	.word	0xfffffffd
	.align		4
        /*0018*/ 	.word	0x00000000
	.align		4
        /*001c*/ 	.word	0xfffffffc


//--------------------- .text._Z10bmm_kernelIdEvPKT_S2_PS0_mmmm --------------------------
	.section	.text._Z10bmm_kernelIdEvPKT_S2_PS0_mmmm,"ax",@progbits
	.align	128
        .global         _Z10bmm_kernelIdEvPKT_S2_PS0_mmmm
        .type           _Z10bmm_kernelIdEvPKT_S2_PS0_mmmm,@function
        .size           _Z10bmm_kernelIdEvPKT_S2_PS0_mmmm,(.L_x_51 - _Z10bmm_kernelIdEvPKT_S2_PS0_mmmm)
        .other          _Z10bmm_kernelIdEvPKT_S2_PS0_mmmm,@"STO_CUDA_ENTRY STV_DEFAULT"
_Z10bmm_kernelIdEvPKT_S2_PS0_mmmm:
.text._Z10bmm_kernelIdEvPKT_S2_PS0_mmmm:
[----:B------:R-:W-:Y:S01]  /*0000*/  LDC R1, c[0x0][0x37c] ;  /* 0x0000df00ff017b82 */ /* 0x000fe20000000800 */
[----:B------:R-:W0:Y:S07]  /*0010*/  S2R R5, SR_TID.X ;  /* 0x0000000000057919 */ /* 0x000e2e0000002100 */
[----:B------:R-:W1:Y:S01]  /*0020*/  LDC R6, c[0x0][0x364] ;  /* 0x0000d900ff067b82 */ /* 0x000e620000000800 */
[----:B------:R-:W2:Y:S01]  /*0030*/  LDCU.64 UR6, c[0x0][0x3b0] ;  /* 0x00007600ff0677ac */ /* 0x000ea20008000a00 */
[----:B------:R-:W1:Y:S06]  /*0040*/  S2R R3, SR_TID.Y ;  /* 0x0000000000037919 */ /* 0x000e6c0000002200 */
[----:B------:R-:W0:Y:S08]  /*0050*/  S2UR UR5, SR_CTAID.X ;  /* 0x00000000000579c3 */ /* 0x000e300000002500 */
[----:B------:R-:W0:Y:S08]  /*0060*/  LDC R2, c[0x0][0x360] ;  /* 0x0000d800ff027b82 */ /* 0x000e300000000800 */
[----:B------:R-:W1:Y:S08]  /*0070*/  S2UR UR4, SR_CTAID.Y ;  /* 0x00000000000479c3 */ /* 0x000e700000002600 */
[----:B------:R-:W3:Y:S08]  /*0080*/  LDC.64 R8, c[0x0][0x3a0] ;  /* 0x0000e800ff087b82 */ /* 0x000ef00000000a00 */
[----:B------:R-:W4:Y:S01]  /*0090*/  LDC.64 R10, c[0x0][0x398] ;  /* 0x0000e600ff0a7b82 */ /* 0x000f220000000a00 */
[----:B0-----:R-:W-:-:S05]  /*00a0*/  IMAD R2, R2, UR5, R5 ;  /* 0x0000000502027c24 */ /* 0x001fca000f8e0205 */
[----:B--2---:R-:W-:Y:S01]  /*00b0*/  ISETP.GE.U32.AND P0, PT, R2, UR6, PT ;  /* 0x0000000602007c0c */ /* 0x004fe2000bf06070 */
[----:B-1----:R-:W-:-:S03]  /*00c0*/  IMAD R4, R6, UR4, R3 ;  /* 0x0000000406047c24 */ /* 0x002fc6000f8e0203 */
[----:B------:R-:W-:Y:S02]  /*00d0*/  ISETP.GE.U32.AND.EX P0, PT, RZ, UR7, PT, P0 ;  /* 0x00000007ff007c0c */ /* 0x000fe4000bf06100 */
[----:B---3--:R-:W-:-:S04]  /*00e0*/  ISETP.GE.U32.AND P1, PT, R4, R8, PT ;  /* 0x000000080400720c */ /* 0x008fc80003f26070 */
[----:B------:R-:W-:Y:S02]  /*00f0*/  ISETP.GE.U32.OR.EX P0, PT, RZ, R9, P0, P1 ;  /* 0x00000009ff00720c */ /* 0x000fe40000706510 */
[----:B----4-:R-:W-:-:S04]  /*0100*/  ISETP.EQ.U32.AND P2, PT, R10, RZ, PT ;  /* 0x000000ff0a00720c */ /* 0x010fc80003f42070 */
[----:B------:R-:W-:-:S13]  /*0110*/  ISETP.EQ.OR.EX P0, PT, R11, RZ, P0, P2 ;  /* 0x000000ff0b00720c */ /* 0x000fda0000702720 */
[----:B------:R-:W-:Y:S05]  /*0120*/  @P0 EXIT ;  /* 0x000000000000094d */ /* 0x000fea0003800000 */
[----:B------:R-:W0:Y:S01]  /*0130*/  LDCU.64 UR8, c[0x0][0x3a8] ;  /* 0x00007500ff0877ac */ /* 0x000e220008000a00 */
[----:B------:R-:W1:Y:S01]  /*0140*/  LDCU.64 UR10, c[0x0][0x358] ;  /* 0x00006b00ff0a77ac */ /* 0x000e620008000a00 */
[----:B0-----:R-:W-:-:S04]  /*0150*/  UISETP.NE.U32.AND UP0, UPT, UR8, URZ, UPT ;  /* 0x000000ff0800728c */ /* 0x001fc8000bf05070 */
[----:B------:R-:W-:-:S09]  /*0160*/  UISETP.NE.AND.EX UP0, UPT, UR9, URZ, UPT, UP0 ;  /* 0x000000ff0900728c */ /* 0x000fd2000bf05300 */
[----:B-1----:R-:W-:Y:S05]  /*0170*/  BRA.U UP0, `(.L_x_0) ;  /* 0x0000000500e87547 */ /* 0x002fea000b800000 */
[C---:B------:R-:W-:Y:S01]  /*0180*/  IADD3 R0, P0, PT, R10.reuse, -0x1, RZ ;  /* 0xffffffff0a007810 */ /* 0x040fe20007f1e0ff */
[----:B------:R-:W-:Y:S01]  /*0190*/  IMAD.MOV.U32 R13, RZ, RZ, RZ ;  /* 0x000000ffff0d7224 */ /* 0x000fe200078e00ff */
[----:B------:R-:W-:Y:S02]  /*01a0*/  LOP3.LUT R27, R10, 0x3, RZ, 0xc0, !PT ;  /* 0x000000030a1b7812 */ /* 0x000fe400078ec0ff */
[----:B------:R-:W-:Y:S02]  /*01b0*/  ISETP.GE.U32.AND P1, PT, R0, 0x3, PT ;  /* 0x000000030000780c */ /* 0x000fe40003f26070 */
[----:B------:R-:W-:Y:S02]  /*01c0*/  IADD3.X R11, PT, PT, R11, -0x1, RZ, P0, !PT ;  /* 0xffffffff0b0b7810 */ /* 0x000fe400007fe4ff */
[----:B------:R-:W-:Y:S02]  /*01d0*/  ISETP.NE.U32.AND P0, PT, R27, RZ, PT ;  /* 0x000000ff1b00720c */ /* 0x000fe40003f05070 */
[----:B------:R-:W-:Y:S01]  /*01e0*/  ISETP.GE.U32.AND.EX P1, PT, R11, RZ, PT, P1 ;  /* 0x000000ff0b00720c */ /* 0x000fe20003f26110 */
[----:B------:R-:W-:Y:S01]  /*01f0*/  IMAD.MOV.U32 R11, RZ, RZ, RZ ;  /* 0x000000ffff0b7224 */ /* 0x000fe200078e00ff */
[----:B------:R-:W-:-:S11]  /*0200*/  ISETP.NE.AND.EX P0, PT, RZ, RZ, PT, P0 ;  /* 0x000000ffff00720c */ /* 0x000fd60003f05300 */
[----:B------:R-:W-:Y:S05]  /*0210*/  @!P1 BRA `(.L_x_1) ;  /* 0x0000000400009947 */ /* 0x000fea0003800000 */
[----:B------:R-:W-:Y:S01]  /*0220*/  IMAD.WIDE.U32 R6, R6, UR4, RZ ;  /* 0x0000000406067c25 */ /* 0x000fe2000f8e00ff */
[----:B------:R-:W0:Y:S01]  /*0230*/  LDCU.64 UR8, c[0x0][0x390] ;  /* 0x00007200ff0877ac */ /* 0x000e220008000a00 */
[----:B------:R-:W-:Y:S02]  /*0240*/  SHF.R.U32.HI R33, RZ, 0x1d, R2 ;  /* 0x0000001dff217819 */ /* 0x000fe40000011602 */
[----:B------:R-:W-:Y:S01]  /*0250*/  IMAD R17, R9, 0x3, RZ ;  /* 0x0000000309117824 */ /* 0x000fe200078e02ff */
[C-C-:B------:R-:W-:Y:S01]  /*0260*/  IADD3 R11, P2, P3, R3.reuse, R8, R6.reuse ;  /* 0x00000008030b7210 */ /* 0x140fe20007b5e006 */
[C---:B------:R-:W-:Y:S01]  /*0270*/  IMAD.WIDE.U32 R14, R8.reuse, 0x3, R6 ;  /* 0x00000003080e7825 */ /* 0x040fe200078e0006 */
[----:B------:R-:W-:Y:S02]  /*0280*/  LEA R16, P4, R8, R6, 0x1 ;  /* 0x0000000608107211 */ /* 0x000fe400078808ff */
[----:B------:R-:W-:Y:S01]  /*0290*/  IADD3.X R0, PT, PT, RZ, R9, R7, P2, P3 ;  /* 0x00000009ff007210 */ /* 0x000fe200017e6407 */
[----:B------:R-:W-:Y:S01]  /*02a0*/  IMAD.WIDE.U32 R22, R4, UR6, RZ ;  /* 0x0000000604167c25 */ /* 0x000fe2000f8e00ff */
[----:B------:R-:W-:-:S02]  /*02b0*/  IADD3 R13, P1, PT, R3, R14, RZ ;  /* 0x0000000e030d7210 */ /* 0x000fc40007f3e0ff */
[----:B------:R-:W-:Y:S01]  /*02c0*/  LEA.HI.X R12, R8, R7, R9, 0x1, P4 ;  /* 0x00000007080c7211 */ /* 0x000fe200020f0c09 */
[----:B------:R-:W-:Y:S01]  /*02d0*/  IMAD R18, R0, UR6, RZ ;  /* 0x0000000600127c24 */ /* 0x000fe2000f8e02ff */
[----:B------:R-:W-:Y:S01]  /*02e0*/  IADD3 R16, P2, PT, R3, R16, RZ ;  /* 0x0000001003107210 */ /* 0x000fe20007f5e0ff */
[----:B------:R-:W-:Y:S02]  /*02f0*/  IMAD.X R14, R15, 0x1, R17, P1 ;  /* 0x000000010f0e7824 */ /* 0x000fe400008e0611 */
[----:B------:R-:W-:Y:S01]  /*0300*/  IMAD R15, R4, UR7, R23 ;  /* 0x00000007040f7c24 */ /* 0x000fe2000f8e0217 */
[----:B0-----:R-:W-:Y:S01]  /*0310*/  LEA R0, P1, R22, UR8, 0x3 ;  /* 0x0000000816007c11 */ /* 0x001fe2000f8218ff */
[----:B------:R-:W-:-:S03]  /*0320*/  IMAD.WIDE.U32 R6, R11, UR6, RZ ;  /* 0x000000060b067c25 */ /* 0x000fc6000f8e00ff */
[----:B------:R-:W-:Y:S01]  /*0330*/  LEA.HI.X R22, R22, UR9, R15, 0x3, P1 ;  /* 0x0000000916167c11 */ /* 0x000fe200088f1c0f */
[----:B------:R-:W-:Y:S02]  /*0340*/  IMAD R23, R11, UR7, R18 ;  /* 0x000000070b177c24 */ /* 0x000fe4000f8e0212 */
[----:B------:R-:W0:Y:S01]  /*0350*/  LDC R11, c[0x0][0x39c] ;  /* 0x0000e700ff0b7b82 */ /* 0x000e220000000800 */
[----:B------:R-:W-:Y:S02]  /*0360*/  IMAD.X R12, RZ, RZ, R12, P2 ;  /* 0x000000ffff0c7224 */ /* 0x000fe400010e060c */
[----:B------:R-:W-:Y:S01]  /*0370*/  IMAD R18, R14, UR6, RZ ;  /* 0x000000060e127c24 */ /* 0x000fe2000f8e02ff */
[----:B------:R-:W-:Y:S01]  /*0380*/  IADD3 R23, PT, PT, R7, R23, RZ ;  /* 0x0000001707177210 */ /* 0x000fe20007ffe0ff */
[----:B------:R-:W-:-:S04]  /*0390*/  IMAD.WIDE.U32 R14, R13, UR6, RZ ;  /* 0x000000060d0e7c25 */ /* 0x000fc8000f8e00ff */
[----:B------:R-:W-:Y:S01]  /*03a0*/  IMAD R17, R12, UR6, RZ ;  /* 0x000000060c117c24 */ /* 0x000fe2000f8e02ff */
[----:B------:R-:W-:Y:S01]  /*03b0*/  LEA R12, P1, R6, UR8, 0x3 ;  /* 0x00000008060c7c11 */ /* 0x000fe2000f8218ff */
[----:B------:R-:W-:Y:S01]  /*03c0*/  IMAD R13, R13, UR7, R18 ;  /* 0x000000070d0d7c24 */ /* 0x000fe2000f8e0212 */
[----:B------:R-:W-:Y:S01]  /*03d0*/  LEA R25, P2, R14, UR8, 0x3 ;  /* 0x000000080e197c11 */ /* 0x000fe2000f8418ff */
[----:B------:R-:W-:Y:S01]  /*03e0*/  IMAD R18, R8, UR7, RZ ;  /* 0x0000000708127c24 */ /* 0x000fe2000f8e02ff */
[----:B------:R-:W-:Y:S01]  /*03f0*/  LEA.HI.X R23, R6, UR9, R23, 0x3, P1 ;  /* 0x0000000906177c11 */ /* 0x000fe200088f1c17 */
[----:B------:R-:W-:Y:S02]  /*0400*/  IMAD.IADD R13, R15, 0x1, R13 ;  /* 0x000000010f0d7824 */ /* 0x000fe400078e020d */
[C---:B------:R-:W-:Y:S02]  /*0410*/  IMAD R19, R16.reuse, UR7, R17 ;  /* 0x0000000710137c24 */ /* 0x040fe4000f8e0211 */
[----:B------:R-:W-:Y:S01]  /*0420*/  IMAD.WIDE.U32 R16, R16, UR6, RZ ;  /* 0x0000000610107c25 */ /* 0x000fe2000f8e00ff */
[----:B------:R-:W-:-:S02]  /*0430*/  LEA.HI.X R30, R14, UR9, R13, 0x3, P2 ;  /* 0x000000090e1e7c11 */ /* 0x000fc400090f1c0d */
[----:B------:R-:W-:Y:S01]  /*0440*/  LOP3.LUT R13, R10, 0xfffffffc, RZ, 0xc0, !PT ;  /* 0xfffffffc0a0d7812 */ /* 0x000fe200078ec0ff */
[----:B------:R-:W-:Y:S01]  /*0450*/  IMAD.WIDE.U32 R6, R8, UR6, RZ ;  /* 0x0000000608067c25 */ /* 0x000fe2000f8e00ff */
[----:B------:R-:W-:-:S03]  /*0460*/  LEA R24, P1, R16, UR8, 0x3 ;  /* 0x0000000810187c11 */ /* 0x000fc6000f8218ff */
[----:B------:R-:W-:Y:S02]  /*0470*/  IMAD R15, R9, UR6, R18 ;  /* 0x00000006090f7c24 */ /* 0x000fe4000f8e0212 */
[----:B------:R-:W-:Y:S02]  /*0480*/  IMAD.IADD R17, R17, 0x1, R19 ;  /* 0x0000000111117824 */ /* 0x000fe400078e0213 */
[----:B------:R-:W-:Y:S01]  /*0490*/  IMAD.SHL.U32 R31, R2, 0x8, RZ ;  /* 0x00000008021f7824 */ /* 0x000fe200078e00ff */
[----:B------:R-:W-:Y:S01]  /*04a0*/  IADD3 R15, PT, PT, R7, R15, RZ ;  /* 0x0000000f070f7210 */ /* 0x000fe20007ffe0ff */
[----:B------:R-:W-:Y:S01]  /*04b0*/  IMAD.MOV.U32 R28, RZ, RZ, R13 ;  /* 0x000000ffff1c7224 */ /* 0x000fe200078e000d */
[----:B------:R-:W-:Y:S01]  /*04c0*/  LEA.HI.X R26, R16, UR9, R17, 0x3, P1 ;  /* 0x00000009101a7c11 */ /* 0x000fe200088f1c11 */
[----:B0-----:R-:W-:Y:S01]  /*04d0*/  IMAD.MOV.U32 R29, RZ, RZ, R11 ;  /* 0x000000ffff1d7224 */ /* 0x001fe200078e000b */
[----:B------:R-:W-:-:S07]  /*04e0*/  SHF.L.U64.HI R32, R6, 0x5, R15 ;  /* 0x0000000506207819 */ /* 0x000fce000001020f */
.L_x_2:
[----:B------:R-:W-:-:S05]  /*04f0*/  IADD3 R14, P1, PT, R31, R0, RZ ;  /* 0x000000001f0e7210 */ /* 0x000fca0007f3e0ff */
[----:B------:R-:W-:Y:S01]  /*0500*/  IMAD.X R15, R33, 0x1, R22, P1 ;  /* 0x00000001210f7824 */ /* 0x000fe200008e0616 */
[----:B------:R-:W-:-:S04]  /*0510*/  IADD3 R16, P1, PT, R31, R12, RZ ;  /* 0x0000000c1f107210 */ /* 0x000fc80007f3e0ff */
[----:B------:R-:W-:Y:S01]  /*0520*/  IADD3.X R17, PT, PT, R33, R23, RZ, P1, !PT ;  /* 0x0000001721117210 */ /* 0x000fe20000ffe4ff */
[----:B------:R0:W-:Y:S01]  /*0530*/  STG.E.64 desc[UR10][R14.64], RZ ;  /* 0x000000ff0e007986 */ /* 0x0001e2000c101b0a */
[----:B------:R-:W-:-:S03]  /*0540*/  IADD3 R18, P1, PT, R31, R24, RZ ;  /* 0x000000181f127210 */ /* 0x000fc60007f3e0ff */
[----:B------:R0:W-:Y:S02]  /*0550*/  STG.E.64 desc[UR10][R16.64], RZ ;  /* 0x000000ff10007986 */ /* 0x0001e4000c101b0a */
[----:B------:R-:W-:Y:S01]  /*0560*/  IMAD.X R19, R33, 0x1, R26, P1 ;  /* 0x0000000121137824 */ /* 0x000fe200008e061a */
[----:B------:R-:W-:Y:S02]  /*0570*/  IADD3 R20, P1, PT, R31, R25, RZ ;  /* 0x000000191f147210 */ /* 0x000fe40007f3e0ff */
[----:B------:R-:W-:Y:S02]  /*0580*/  LEA R31, P2, R6, R31, 0x5 ;  /* 0x0000001f061f7211 */ /* 0x000fe400078428ff */
[----:B------:R0:W-:Y:S01]  /*0590*/  STG.E.64 desc[UR10][R18.64], RZ ;  /* 0x000000ff12007986 */ /* 0x0001e2000c101b0a */
[C---:B------:R-:W-:Y:S01]  /*05a0*/  IMAD.X R21, R33.reuse, 0x1, R30, P1 ;  /* 0x0000000121157824 */ /* 0x040fe200008e061e */
[----:B------:R-:W-:Y:S01]  /*05b0*/  IADD3 R28, P1, PT, R28, -0x4, RZ ;  /* 0xfffffffc1c1c7810 */ /* 0x000fe20007f3e0ff */
[----:B------:R-:W-:-:S03]  /*05c0*/  IMAD.X R33, R33, 0x1, R32, P2 ;  /* 0x0000000121217824 */ /* 0x000fc600010e0620 */
[----:B------:R-:W-:Y:S01]  /*05d0*/  IADD3.X R29, PT, PT, R29, -0x1, RZ, P1, !PT ;  /* 0xffffffff1d1d7810 */ /* 0x000fe20000ffe4ff */
[----:B------:R0:W-:Y:S01]  /*05e0*/  STG.E.64 desc[UR10][R20.64], RZ ;  /* 0x000000ff14007986 */ /* 0x0001e2000c101b0a */
[----:B------:R-:W-:-:S04]  /*05f0*/  ISETP.NE.U32.AND P1, PT, R28, RZ, PT ;  /* 0x000000ff1c00720c */ /* 0x000fc80003f25070 */
[----:B------:R-:W-:-:S13]  /*0600*/  ISETP.NE.AND.EX P1, PT, R29, RZ, PT, P1 ;  /* 0x000000ff1d00720c */ /* 0x000fda0003f25310 */
[----:B0-----:R-:W-:Y:S05]  /*0610*/  @P1 BRA `(.L_x_2) ;  /* 0xfffffffc00b41947 */ /* 0x001fea000383ffff */
.L_x_1:
[----:B------:R-:W-:Y:S05]  /*0620*/  @!P0 EXIT ;  /* 0x000000000000894d */ /* 0x000fea0003800000 */
[----:B------:R-:W-:Y:S02]  /*0630*/  ISETP.NE.U32.AND P1, PT, R27, 0x1, PT ;  /* 0x000000011b00780c */ /* 0x000fe40003f25070 */
[----:B------:R-:W-:Y:S02]  /*0640*/  LOP3.LUT R10, R10, 0x1, RZ, 0xc0, !PT ;  /* 0x000000010a0a7812 */ /* 0x000fe400078ec0ff */
[----:B------:R-:W-:Y:S02]  /*0650*/  ISETP.NE.AND.EX P1, PT, RZ, RZ, PT, P1 ;  /* 0x000000ffff00720c */ /* 0x000fe40003f25310 */
[----:B------:R-:W-:-:S04]  /*0660*/  ISETP.NE.U32.AND P0, PT, R10, 0x1, PT ;  /* 0x000000010a00780c */ /* 0x000fc80003f05070 */
[----:B------:R-:W-:-:S07]  /*0670*/  ISETP.NE.U32.AND.EX P0, PT, RZ, RZ, PT, P0 ;  /* 0x000000ffff00720c */ /* 0x000fce0003f05100 */
[----:B------:R-:W-:Y:S06]  /*0680*/  @!P1 BRA `(.L_x_3) ;  /* 0x0000000000649947 */ /* 0x000fec0003800000 */
[----:B------:R-:W-:Y:S02]  /*0690*/  HFMA2 R5, -RZ, RZ, 0, 0 ;  /* 0x00000000ff057431 */ /* 0x000fe400000001ff */
[-C--:B------:R-:W-:Y:S01]  /*06a0*/  IMAD R0, R11, R8.reuse, RZ ;  /* 0x000000080b007224 */ /* 0x080fe200078e02ff */
[----:B------:R-:W0:Y:S03]  /*06b0*/  LDCU.64 UR4, c[0x0][0x390] ;  /* 0x00007200ff0477ac */ /* 0x000e260008000a00 */
[C---:B------:R-:W-:Y:S02]  /*06c0*/  IMAD R3, R13.reuse, R9, R0 ;  /* 0x000000090d037224 */ /* 0x040fe400078e0200 */
[----:B------:R-:W-:-:S04]  /*06d0*/  IMAD.WIDE.U32 R6, R13, R8, R4 ;  /* 0x000000080d067225 */ /* 0x000fc800078e0004 */
[----:B------:R-:W-:Y:S01]  /*06e0*/  IMAD.IADD R10, R7, 0x1, R3 ;  /* 0x00000001070a7824 */ /* 0x000fe200078e0203 */
[----:B------:R-:W-:Y:S01]  /*06f0*/  IADD3 R7, P1, PT, R6, R8, RZ ;  /* 0x0000000806077210 */ /* 0x000fe20007f3e0ff */
[----:B------:R-:W-:Y:S02]  /*0700*/  IMAD.MOV.U32 R3, RZ, RZ, RZ ;  /* 0x000000ffff037224 */ /* 0x000fe400078e00ff */
[C---:B------:R-:W-:Y:S02]  /*0710*/  IMAD R17, R10.reuse, UR6, RZ ;  /* 0x000000060a117c24 */ /* 0x040fe4000f8e02ff */
[----:B------:R-:W-:Y:S02]  /*0720*/  IMAD.X R0, R10, 0x1, R9, P1 ;  /* 0x000000010a007824 */ /* 0x000fe400008e0609 */
[----:B------:R-:W-:-:S04]  /*0730*/  IMAD.WIDE.U32 R14, R6, UR6, R2 ;  /* 0x00000006060e7c25 */ /* 0x000fc8000f8e0002 */
[----:B------:R-:W-:Y:S02]  /*0740*/  IMAD R0, R0, UR6, RZ ;  /* 0x0000000600007c24 */ /* 0x000fe4000f8e02ff */
[----:B------:R-:W-:Y:S01]  /*0750*/  IMAD R19, R6, UR7, R17 ;  /* 0x0000000706137c24 */ /* 0x000fe2000f8e0211 */
[----:B0-----:R-:W-:Y:S01]  /*0760*/  LEA R6, P1, R14, UR4, 0x3 ;  /* 0x000000040e067c11 */ /* 0x001fe2000f8218ff */
[----:B------:R-:W-:-:S04]  /*0770*/  IMAD.WIDE.U32 R16, R7, UR6, R2 ;  /* 0x0000000607107c25 */ /* 0x000fc8000f8e0002 */
[----:B------:R-:W-:Y:S01]  /*0780*/  IMAD R21, R7, UR7, R0 ;  /* 0x0000000707157c24 */ /* 0x000fe2000f8e0200 */
[----:B------:R-:W-:Y:S02]  /*0790*/  IADD3 R7, PT, PT, R15, R19, RZ ;  /* 0x000000130f077210 */ /* 0x000fe40007ffe0ff */
[----:B------:R-:W-:Y:S01]  /*07a0*/  LEA R18, P2, R16, UR4, 0x3 ;  /* 0x0000000410127c11 */ /* 0x000fe2000f8418ff */
[----:B------:R-:W-:Y:S01]  /*07b0*/  IMAD.IADD R15, R17, 0x1, R21 ;  /* 0x00000001110f7824 */ /* 0x000fe200078e0215 */
[----:B------:R-:W-:Y:S02]  /*07c0*/  LEA.HI.X R7, R14, UR5, R7, 0x3, P1 ;  /* 0x000000050e077c11 */ /* 0x000fe400088f1c07 */
[----:B------:R-:W-:Y:S02]  /*07d0*/  IADD3 R13, P1, PT, R13, 0x2, RZ ;  /* 0x000000020d0d7810 */ /* 0x000fe40007f3e0ff */
[----:B------:R-:W-:Y:S01]  /*07e0*/  LEA.HI.X R19, R16, UR5, R15, 0x3, P2 ;  /* 0x0000000510137c11 */ /* 0x000fe200090f1c0f */
[----:B------:R0:W-:Y:S02]  /*07f0*/  STG.E.64 desc[UR10][R6.64], RZ ;  /* 0x000000ff06007986 */ /* 0x0001e4000c101b0a */
[----:B------:R-:W-:-:S02]  /*0800*/  IMAD.X R11, RZ, RZ, R11, P1 ;  /* 0x000000ffff0b7224 */ /* 0x000fc400008e060b */
[----:B------:R0:W-:Y:S06]  /*0810*/  STG.E.64 desc[UR10][R18.64], RZ ;  /* 0x000000ff12007986 */ /* 0x0001ec000c101b0a */
.L_x_3:
[----:B------:R-:W-:Y:S05]  /*0820*/  @P0 EXIT ;  /* 0x000000000000094d */ /* 0x000fea0003800000 */
[-C--:B------:R-:W-:Y:S01]  /*0830*/  IMAD R0, R11, R8.reuse, RZ ;  /* 0x000000080b007224 */ /* 0x080fe200078e02ff */
[----:B------:R-:W1:Y:S01]  /*0840*/  LDCU.64 UR4, c[0x0][0x390] ;  /* 0x00007200ff0477ac */ /* 0x000e620008000a00 */
[----:B------:R-:W-:Y:S02]  /*0850*/  IMAD.MOV.U32 R5, RZ, RZ, RZ ;  /* 0x000000ffff057224 */ /* 0x000fe400078e00ff */
[C---:B------:R-:W-:Y:S02]  /*0860*/  IMAD R9, R13.reuse, R9, R0 ;  /* 0x000000090d097224 */ /* 0x040fe400078e0200 */
[----:B------:R-:W-:-:S04]  /*0870*/  IMAD.WIDE.U32 R4, R13, R8, R4 ;  /* 0x000000080d047225 */ /* 0x000fc800078e0004 */
[----:B------:R-:W-:Y:S01]  /*0880*/  IMAD.MOV.U32 R3, RZ, RZ, RZ ;  /* 0x000000ffff037224 */ /* 0x000fe200078e00ff */
[----:B------:R-:W-:Y:S01]  /*0890*/  IADD3 R0, PT, PT, R5, R9, RZ ;  /* 0x0000000905007210 */ /* 0x000fe20007ffe0ff */
[----:B------:R-:W-:-:S04]  /*08a0*/  IMAD.WIDE.U32 R2, R4, UR6, R2 ;  /* 0x0000000604027c25 */ /* 0x000fc8000f8e0002 */
[----:B------:R-:W-:-:S04]  /*08b0*/  IMAD R5, R0, UR6, RZ ;  /* 0x0000000600057c24 */ /* 0x000fc8000f8e02ff */
[----:B------:R-:W-:Y:S01]  /*08c0*/  IMAD R5, R4, UR7, R5 ;  /* 0x0000000704057c24 */ /* 0x000fe2000f8e0205 */
[----:B-1----:R-:W-:-:S03]  /*08d0*/  LEA R4, P0, R2, UR4, 0x3 ;  /* 0x0000000402047c11 */ /* 0x002fc6000f8018ff */
[----:B------:R-:W-:-:S05]  /*08e0*/  IMAD.IADD R3, R3, 0x1, R5 ;  /* 0x0000000103037824 */ /* 0x000fca00078e0205 */
[----:B------:R-:W-:-:S05]  /*08f0*/  LEA.HI.X R5, R2, UR5, R3, 0x3, P0 ;  /* 0x0000000502057c11 */ /* 0x000fca00080f1c03 */
[----:B------:R-:W-:Y:S01]  /*0900*/  STG.E.64 desc[UR10][R4.64], RZ ;  /* 0x000000ff04007986 */ /* 0x000fe2000c101b0a */
[----:B------:R-:W-:Y:S05]  /*0910*/  EXIT ;  /* 0x000000000000794d */ /* 0x000fea0003800000 */
.L_x_0:
[----:B------:R-:W-:Y:S02]  /*0920*/  ULOP3.LUT UR13, UR8, 0x7, URZ, 0xc0, !UPT ;  /* 0x00000007080d7892 */ /* 0x000fe4000f8ec0ff */
[----:B------:R-:W-:Y:S02]  /*0930*/  USHF.L.U64.HI UR7, UR6, 0x3, UR7 ;  /* 0x0000000306077899 */ /* 0x000fe40008010207 */
[----:B------:R-:W-:Y:S02]  /*0940*/  ULOP3.LUT UR8, UR8, 0xfffffff8, URZ, 0xc0, !UPT ;  /* 0xfffffff808087892 */ /* 0x000fe4000f8ec0ff */
[----:B------:R-:W-:Y:S01]  /*0950*/  USHF.L.U32 UR6, UR6, 0x3, URZ ;  /* 0x0000000306067899 */ /* 0x000fe200080006ff */
[----:B------:R-:W-:Y:S01]  /*0960*/  UMOV UR4, URZ ;  /* 0x000000ff00047c82 */ /* 0x000fe20008000000 */
[----:B------:R-:W-:-:S10]  /*0970*/  UMOV UR5, URZ ;  /* 0x000000ff00057c82 */ /* 0x000fd40008000000 */
.L_x_9:
[----:B0-----:R-:W0:Y:S01]  /*0980*/  LDC.64 R6, c[0x0][0x3a8] ;  /* 0x0000ea00ff067b82 */ /* 0x001e220000000a00 */
[----:B------:R-:W-:Y:S02]  /*0990*/  HFMA2 R9, -RZ, RZ, 0, 0 ;  /* 0x00000000ff097431 */ /* 0x000fe400000001ff */
[----:B------:R-:W-:Y:S01]  /*09a0*/  IMAD.MOV.U32 R8, RZ, RZ, R4 ;  /* 0x000000ffff087224 */ /* 0x000fe200078e0004 */
[----:B------:R-:W-:Y:S01]  /*09b0*/  CS2R R14, SRZ ;  /* 0x00000000000e7805 */ /* 0x000fe2000001ff00 */
[----:B------:R-:W-:-:S03]  /*09c0*/  IMAD.MOV.U32 R11, RZ, RZ, RZ ;  /* 0x000000ffff0b7224 */ /* 0x000fc600078e00ff */
[----:B------:R-:W1:Y:S01]  /*09d0*/  LDC.64 R18, c[0x0][0x3a0] ;  /* 0x0000e800ff127b82 */ /* 0x000e620000000a00 */
[----:B0-----:R-:W-:-:S04]  /*09e0*/  ISETP.GE.U32.AND P0, PT, R6, 0x8, PT ;  /* 0x000000080600780c */ /* 0x001fc80003f06070 */
[----:B------:R-:W-:Y:S01]  /*09f0*/  ISETP.GE.U32.AND.EX P0, PT, R7, RZ, PT, P0 ;  /* 0x000000ff0700720c */ /* 0x000fe20003f06100 */
[C---:B-1----:R-:W-:Y:S02]  /*0a00*/  IMAD R0, R18.reuse, UR5, RZ ;  /* 0x0000000512007c24 */ /* 0x042fe4000f8e02ff */
[----:B------:R-:W-:-:S04]  /*0a10*/  IMAD.WIDE.U32 R8, R18, UR4, R8 ;  /* 0x0000000412087c25 */ /* 0x000fc8000f8e0008 */
[----:B------:R-:W-:Y:S02]  /*0a20*/  IMAD R19, R19, UR4, R0 ;  /* 0x0000000413137c24 */ /* 0x000fe4000f8e0200 */
[----:B------:R-:W-:Y:S02]  /*0a30*/  IMAD.MOV.U32 R0, RZ, RZ, RZ ;  /* 0x000000ffff007224 */ /* 0x000fe400078e00ff */
[----:B------:R-:W-:Y:S02]  /*0a40*/  IMAD.IADD R19, R9, 0x1, R19 ;  /* 0x0000000109137824 */ /* 0x000fe400078e0213 */
[----:B------:R-:W-:Y:S05]  /*0a50*/  @!P0 BRA `(.L_x_4) ;  /* 0x0000000400388947 */ /* 0x000fea0003800000 */
[----:B------:R-:W0:Y:S01]  /*0a60*/  LDC.64 R12, c[0x0][0x3b0] ;  /* 0x0000ec00ff0c7b82 */ /* 0x000e220000000a00 */
[----:B------:R-:W1:Y:S01]  /*0a70*/  LDCU.128 UR16, c[0x0][0x380] ;  /* 0x00007000ff1077ac */ /* 0x000e620008000c00 */
[----:B------:R-:W-:Y:S02]  /*0a80*/  IMAD R18, R19, R6, RZ ;  /* 0x0000000613127224 */ /* 0x000fe400078e02ff */
[----:B------:R-:W-:Y:S02]  /*0a90*/  IMAD.MOV.U32 R14, RZ, RZ, R2 ;  /* 0x000000ffff0e7224 */ /* 0x000fe400078e0002 */
[----:B------:R-:W-:Y:S02]  /*0aa0*/  IMAD.MOV.U32 R15, RZ, RZ, RZ ;  /* 0x000000ffff0f7224 */ /* 0x000fe400078e00ff */
[----:B------:R-:W-:Y:S02]  /*0ab0*/  IMAD R21, R8, R7, R18 ;  /* 0x0000000708157224 */ /* 0x000fe400078e0212 */
[----:B------:R-:W-:-:S02]  /*0ac0*/  IMAD.U32 R18, RZ, RZ, UR8 ;  /* 0x00000008ff127e24 */ /* 0x000fc4000f8e00ff */
[-C--:B0-----:R-:W-:Y:S02]  /*0ad0*/  IMAD R0, R13, R6.reuse, RZ ;  /* 0x000000060d007224 */ /* 0x081fe400078e02ff */
[----:B------:R-:W-:-:S04]  /*0ae0*/  IMAD.WIDE.U32 R16, R12, R6, RZ ;  /* 0x000000060c107225 */ /* 0x000fc800078e00ff */
[----:B------:R-:W-:Y:S02]  /*0af0*/  IMAD R11, R12, R7, R0 ;  /* 0x000000070c0b7224 */ /* 0x000fe400078e0200 */
[----:B------:R-:W0:Y:S01]  /*0b00*/  LDC R0, c[0x0][0x3ac] ;  /* 0x0000eb00ff007b82 */ /* 0x000e220000000800 */
[----:B------:R-:W-:Y:S02]  /*0b10*/  IMAD.WIDE.U32 R14, R16, UR4, R14 ;  /* 0x00000004100e7c25 */ /* 0x000fe4000f8e000e */
[----:B------:R-:W-:Y:S02]  /*0b20*/  IADD3 R10, PT, PT, R17, R11, RZ ;  /* 0x0000000b110a7210 */ /* 0x000fe40007ffe0ff */
[----:B-1----:R-:W-:-:S03]  /*0b30*/  LEA R22, P0, R14, UR18, 0x3 ;  /* 0x000000120e167c11 */ /* 0x002fc6000f8018ff */
[----:B------:R-:W-:Y:S02]  /*0b40*/  IMAD R17, R10, UR4, RZ ;  /* 0x000000040a117c24 */ /* 0x000fe4000f8e02ff */
[----:B------:R-:W-:-:S04]  /*0b50*/  IMAD.WIDE.U32 R10, R8, R6, RZ ;  /* 0x00000006080a7225 */ /* 0x000fc800078e00ff */
[----:B------:R-:W-:Y:S01]  /*0b60*/  IMAD R17, R16, UR5, R17 ;  /* 0x0000000510117c24 */ /* 0x000fe2000f8e0211 */
[----:B------:R-:W-:Y:S01]  /*0b70*/  LEA R23, P1, R10, UR16, 0x3 ;  /* 0x000000100a177c11 */ /* 0x000fe2000f8218ff */
[----:B------:R-:W-:-:S03]  /*0b80*/  IMAD.IADD R11, R11, 0x1, R21 ;  /* 0x000000010b0b7824 */ /* 0x000fc600078e0215 */
[----:B------:R-:W-:Y:S02]  /*0b90*/  IADD3 R21, PT, PT, R15, R17, RZ ;  /* 0x000000110f157210 */ /* 0x000fe40007ffe0ff */
[----:B------:R-:W-:Y:S02]  /*0ba0*/  IADD3 R23, P2, PT, R23, 0x20, RZ ;  /* 0x0000002017177810 */ /* 0x000fe40007f5e0ff */
[----:B------:R-:W-:Y:S01]  /*0bb0*/  LEA.HI.X R10, R10, UR17, R11, 0x3, P1 ;  /* 0x000000110a0a7c11 */ /* 0x000fe200088f1c0b */
[----:B0-----:R-:W-:Y:S01]  /*0bc0*/  IMAD.MOV.U32 R20, RZ, RZ, R0 ;  /* 0x000000ffff147224 */ /* 0x001fe200078e0000 */
[----:B------:R-:W-:Y:S02]  /*0bd0*/  LEA.HI.X R21, R14, UR19, R21, 0x3, P0 ;  /* 0x000000130e157c11 */ /* 0x000fe400080f1c15 */
[----:B------:R-:W-:Y:S01]  /*0be0*/  CS2R R14, SRZ ;  /* 0x00000000000e7805 */ /* 0x000fe2000001ff00 */
[----:B------:R-:W-:-:S07]  /*0bf0*/  IMAD.X R16, RZ, RZ, R10, P2 ;  /* 0x000000ffff107224 */ /* 0x000fce00010e060a */
.L_x_5:
[----:B------:R-:W-:Y:S01]  /*0c00*/  MOV R10, R23 ;  /* 0x00000017000a7202 */ /* 0x000fe20000000f00 */
[----:B------:R-:W-:Y:S01]  /*0c10*/  IMAD.MOV.U32 R11, RZ, RZ, R16 ;  /* 0x000000ffff0b7224 */ /* 0x000fe200078e0010 */
[----:B------:R-:W-:Y:S01]  /*0c20*/  IADD3 R34, P0, PT, R22, UR6, RZ ;  /* 0x0000000616227c10 */ /* 0x000fe2000ff1e0ff */
[----:B------:R-:W-:-:S03]  /*0c30*/  IMAD.MOV.U32 R23, RZ, RZ, R21 ;  /* 0x000000ffff177224 */ /* 0x000fc600078e0015 */
[----:B------:R-:W2:Y:S01]  /*0c40*/  LDG.E.64 R26, desc[UR10][R10.64+-0x20] ;  /* 0xffffe00a0a1a7981 */ /* 0x000ea2000c1e1b00 */
[----:B------:R-:W-:-:S03]  /*0c50*/  IADD3.X R35, PT, PT, R21, UR7, RZ, P0, !PT ;  /* 0x0000000715237c10 */ /* 0x000fc600087fe4ff */
[----:B------:R-:W2:Y:S04]  /*0c60*/  LDG.E.64 R28, desc[UR10][R22.64] ;  /* 0x0000000a161c7981 */ /* 0x000ea8000c1e1b00 */
[----:B------:R-:W3:Y:S04]  /*0c70*/  LDG.E.64 R24, desc[UR10][R34.64] ;  /* 0x0000000a22187981 */ /* 0x000ee8000c1e1b00 */
[----:B------:R-:W3:Y:S01]  /*0c80*/  LDG.E.64 R16, desc[UR10][R10.64+-0x18] ;  /* 0xffffe80a0a107981 */ /* 0x000ee2000c1e1b00 */
[----:B------:R-:W-:-:S04]  /*0c90*/  IADD3 R32, P0, PT, R34, UR6, RZ ;  /* 0x0000000622207c10 */ /* 0x000fc8000ff1e0ff */
[----:B------:R-:W-:-:S05]  /*0ca0*/  IADD3.X R33, PT, PT, R35, UR7, RZ, P0, !PT ;  /* 0x0000000723217c10 */ /* 0x000fca00087fe4ff */
[----:B------:R-:W4:Y:S01]  /*0cb0*/  LDG.E.64 R30, desc[UR10][R32.64] ;  /* 0x0000000a201e7981 */ /* 0x000f22000c1e1b00 */
[----:B--2---:R-:W-:-:S03]  /*0cc0*/  DFMA R26, R26, R28, R14 ;  /* 0x0000001c1a1a722b */ /* 0x004fc6000000000e */
[----:B------:R-:W4:Y:S05]  /*0cd0*/  LDG.E.64 R28, desc[UR10][R10.64+-0x10] ;  /* 0xfffff00a0a1c7981 */ /* 0x000f2a000c1e1b00 */
[----:B---3--:R-:W-:Y:S01]  /*0ce0*/  DFMA R24, R16, R24, R26 ;  /* 0x000000181018722b */ /* 0x008fe2000000001a */
[----:B------:R-:W-:Y:S01]  /*0cf0*/  IADD3 R26, P0, PT, R32, UR6, RZ ;  /* 0x00000006201a7c10 */ /* 0x000fe2000ff1e0ff */
[----:B------:R-:W2:Y:S03]  /*0d00*/  LDG.E.64 R16, desc[UR10][R10.64+-0x8] ;  /* 0xfffff80a0a107981 */ /* 0x000ea6000c1e1b00 */
[----:B------:R-:W-:-:S05]  /*0d10*/  IADD3.X R27, PT, PT, R33, UR7, RZ, P0, !PT ;  /* 0x00000007211b7c10 */ /* 0x000fca00087fe4ff */
[----:B------:R-:W2:Y:S01]  /*0d20*/  LDG.E.64 R14, desc[UR10][R26.64] ;  /* 0x0000000a1a0e7981 */ /* 0x000ea2000c1e1b00 */
[----:B----4-:R-:W-:Y:S01]  /*0d30*/  DFMA R28, R28, R30, R24 ;  /* 0x0000001e1c1c722b */ /* 0x010fe20000000018 */
[----:B------:R-:W-:-:S04]  /*0d40*/  IADD3 R24, P0, PT, R26, UR6, RZ ;  /* 0x000000061a187c10 */ /* 0x000fc8000ff1e0ff */
[----:B------:R-:W-:Y:S02]  /*0d50*/  IADD3.X R25, PT, PT, R27, UR7, RZ, P0, !PT ;  /* 0x000000071b197c10 */ /* 0x000fe400087fe4ff */
[----:B------:R-:W3:Y:S04]  /*0d60*/  LDG.E.64 R26, desc[UR10][R10.64+0x8] ;  /* 0x0000080a0a1a7981 */ /* 0x000ee8000c1e1b00 */
[----:B------:R-:W4:Y:S01]  /*0d70*/  LDG.E.64 R30, desc[UR10][R24.64] ;  /* 0x0000000a181e7981 */ /* 0x000f22000c1e1b00 */
[----:B--2---:R-:W-:Y:S01]  /*0d80*/  DFMA R16, R16, R14, R28 ;  /* 0x0000000e1010722b */ /* 0x004fe2000000001c */
[----:B------:R-:W-:Y:S02]  /*0d90*/  IADD3 R14, P0, PT, R24, UR6, RZ ;  /* 0x00000006180e7c10 */ /* 0x000fe4000ff1e0ff */
[----:B------:R-:W4:Y:S02]  /*0da0*/  LDG.E.64 R28, desc[UR10][R10.64] ;  /* 0x0000000a0a1c7981 */ /* 0x000f24000c1e1b00 */
[----:B------:R-:W-:-:S05]  /*0db0*/  IADD3.X R15, PT, PT, R25, UR7, RZ, P0, !PT ;  /* 0x00000007190f7c10 */ /* 0x000fca00087fe4ff */
[----:B------:R-:W3:Y:S01]  /*0dc0*/  LDG.E.64 R32, desc[UR10][R14.64] ;  /* 0x0000000a0e207981 */ /* 0x000ee2000c1e1b00 */
[----:B----4-:R-:W-:Y:S01]  /*0dd0*/  DFMA R28, R28, R30, R16 ;  /* 0x0000001e1c1c722b */ /* 0x010fe20000000010 */
[----:B------:R-:W-:-:S04]  /*0de0*/  IADD3 R16, P0, PT, R14, UR6, RZ ;  /* 0x000000060e107c10 */ /* 0x000fc8000ff1e0ff */
[----:B------:R-:W-:-:S03]  /*0df0*/  IADD3.X R17, PT, PT, R15, UR7, RZ, P0, !PT ;  /* 0x000000070f117c10 */ /* 0x000fc600087fe4ff */
[----:B---3--:R-:W-:Y:S01]  /*0e00*/  DFMA R32, R26, R32, R28 ;  /* 0x000000201a20722b */ /* 0x008fe2000000001c */
[----:B------:R-:W-:Y:S01]  /*0e10*/  IADD3 R30, P0, PT, R16, UR6, RZ ;  /* 0x00000006101e7c10 */ /* 0x000fe2000ff1e0ff */
[----:B------:R-:W2:Y:S04]  /*0e20*/  LDG.E.64 R28, desc[UR10][R10.64+0x10] ;  /* 0x0000100a0a1c7981 */ /* 0x000ea8000c1e1b00 */
[----:B------:R0:W2:Y:S01]  /*0e30*/  LDG.E.64 R26, desc[UR10][R16.64] ;  /* 0x0000000a101a7981 */ /* 0x0000a2000c1e1b00 */
[----:B------:R-:W-:-:S03]  /*0e40*/  IADD3.X R31, PT, PT, R17, UR7, RZ, P0, !PT ;  /* 0x00000007111f7c10 */ /* 0x000fc600087fe4ff */
[----:B------:R-:W3:Y:S04]  /*0e50*/  LDG.E.64 R14, desc[UR10][R10.64+0x18] ;  /* 0x0000180a0a0e7981 */ /* 0x000ee8000c1e1b00 */
[----:B------:R-:W3:Y:S01]  /*0e60*/  LDG.E.64 R24, desc[UR10][R30.64] ;  /* 0x0000000a1e187981 */ /* 0x000ee2000c1e1b00 */
[----:B------:R-:W-:-:S04]  /*0e70*/  IADD3 R18, P0, PT, R18, -0x8, RZ ;  /* 0xfffffff812127810 */ /* 0x000fc80007f1e0ff */
[----:B------:R-:W-:Y:S02]  /*0e80*/  IADD3.X R20, PT, PT, R20, -0x1, RZ, P0, !PT ;  /* 0xffffffff14147810 */ /* 0x000fe400007fe4ff */
[----:B------:R-:W-:-:S04]  /*0e90*/  ISETP.NE.U32.AND P0, PT, R18, RZ, PT ;  /* 0x000000ff1200720c */ /* 0x000fc80003f05070 */
[----:B------:R-:W-:Y:S02]  /*0ea0*/  ISETP.NE.AND.EX P0, PT, R20, RZ, PT, P0 ;  /* 0x000000ff1400720c */ /* 0x000fe40003f05300 */
[----:B------:R-:W-:Y:S02]  /*0eb0*/  IADD3 R23, P2, PT, R10, 0x40, RZ ;  /* 0x000000400a177810 */ /* 0x000fe40007f5e0ff */
[----:B------:R-:W-:-:S03]  /*0ec0*/  LEA R22, P1, R12, R22, 0x6 ;  /* 0x000000160c167211 */ /* 0x000fc600078230ff */
[----:B0-----:R-:W-:Y:S01]  /*0ed0*/  IMAD.X R16, RZ, RZ, R11, P2 ;  /* 0x000000ffff107224 */ /* 0x001fe200010e060b */
[----:B------:R-:W-:Y:S01]  /*0ee0*/  LEA.HI.X R21, R12, R21, R13, 0x6, P1 ;  /* 0x000000150c157211 */ /* 0x000fe200008f340d */
[----:B--2---:R-:W-:-:S08]  /*0ef0*/  DFMA R26, R28, R26, R32 ;  /* 0x0000001a1c1a722b */ /* 0x004fd00000000020 */
[----:B---3--:R-:W-:Y:S01]  /*0f00*/  DFMA R14, R14, R24, R26 ;  /* 0x000000180e0e722b */ /* 0x008fe2000000001a */
[----:B------:R-:W-:Y:S10]  /*0f10*/  @P0 BRA `(.L_x_5) ;  /* 0xfffffffc00380947 */ /* 0x000ff4000383ffff */
[----:B------:R-:W-:Y:S01]  /*0f20*/  MOV R11, R0 ;  /* 0x00000000000b7202 */ /* 0x000fe20000000f00 */
[----:B------:R-:W-:-:S07]  /*0f30*/  IMAD.U32 R0, RZ, RZ, UR8 ;  /* 0x00000008ff007e24 */ /* 0x000fce000f8e00ff */
.L_x_4:
[----:B------:R-:W-:-:S04]  /*0f40*/  UISETP.NE.U32.AND UP0, UPT, UR13, URZ, UPT ;  /* 0x000000ff0d00728c */ /* 0x000fc8000bf05070 */
[----:B------:R-:W-:-:S09]  /*0f50*/  UISETP.NE.AND.EX UP0, UPT, URZ, URZ, UPT, UP0 ;  /* 0x000000ffff00728c */ /* 0x000fd2000bf05300 */
[----:B------:R-:W-:Y:S05]  /*0f60*/  BRA.U !UP0, `(.L_x_6) ;  /* 0x0000000508c07547 */ /* 0x000fea000b800000 */
[----:B------:R-:W-:-:S04]  /*0f70*/  UIADD3 UR9, UP0, UPT, UR13, -0x1, URZ ;  /* 0xffffffff0d097890 */ /* 0x000fc8000ff1e0ff */
[----:B------:R-:W-:Y:S02]  /*0f80*/  UIADD3.X UR12, UPT, UPT, URZ, -0x1, URZ, UP0, !UPT ;  /* 0xffffffffff0c7890 */ /* 0x000fe400087fe4ff */
[----:B------:R-:W-:-:S04]  /*0f90*/  UISETP.GE.U32.AND UP0, UPT, UR9, 0x3, UPT ;  /* 0x000000030900788c */ /* 0x000fc8000bf06070 */
[----:B------:R-:W-:-:S09]  /*0fa0*/  UISETP.GE.U32.AND.EX UP0, UPT, UR12, URZ, UPT, UP0 ;  /* 0x000000ff0c00728c */ /* 0x000fd2000bf06100 */
[----:B------:R-:W-:Y:S05]  /*0fb0*/  BRA.U !UP0, `(.L_x_7) ;  /* 0x0000000108a47547 */ /* 0x000fea000b800000 */
[----:B------:R-:W0:Y:S01]  /*0fc0*/  LDCU.64 UR14, c[0x0][0x3b0] ;  /* 0x00007600ff0e77ac */ /* 0x000e220008000a00 */
[C---:B------:R-:W-:Y:S01]  /*0fd0*/  IMAD R12, R6.reuse, UR5, RZ ;  /* 0x00000005060c7c24 */ /* 0x040fe2000f8e02ff */
[----:B------:R-:W-:Y:S01]  /*0fe0*/  MOV R22, R2 ;  /* 0x0000000200167202 */ /* 0x000fe20000000f00 */
[----:B------:R-:W-:Y:S01]  /*0ff0*/  IMAD.MOV.U32 R10, RZ, RZ, R0 ;  /* 0x000000ffff0a7224 */ /* 0x000fe200078e0000 */
[----:B------:R-:W1:Y:S01]  /*1000*/  LDCU.128 UR16, c[0x0][0x380] ;  /* 0x00007000ff1077ac */ /* 0x000e620008000c00 */
[----:B------:R-:W-:Y:S02]  /*1010*/  IMAD R13, R7, UR4, R12 ;  /* 0x00000004070d7c24 */ /* 0x000fe4000f8e020c */
[----:B------:R-:W-:-:S04]  /*1020*/  IMAD.WIDE.U32 R16, R6, UR4, R10 ;  /* 0x0000000406107c25 */ /* 0x000fc8000f8e000a */
[----:B------:R-:W-:Y:S02]  /*1030*/  IMAD.IADD R12, R17, 0x1, R13 ;  /* 0x00000001110c7824 */ /* 0x000fe400078e020d */
[-C--:B------:R-:W-:Y:S02]  /*1040*/  IMAD R18, R19, R6.reuse, RZ ;  /* 0x0000000613127224 */ /* 0x080fe400078e02ff */
[----:B------:R-:W-:Y:S02]  /*1050*/  IMAD.MOV.U32 R23, RZ, RZ, RZ ;  /* 0x000000ffff177224 */ /* 0x000fe400078e00ff */
[----:B------:R-:W-:Y:S02]  /*1060*/  IMAD R25, R8, R7, R18 ;  /* 0x0000000708197224 */ /* 0x000fe400078e0212 */
[----:B0-----:R-:W-:Y:S02]  /*1070*/  IMAD R17, R12, UR14, RZ ;  /* 0x0000000e0c117c24 */ /* 0x001fe4000f8e02ff */
[----:B------:R-:W-:-:S04]  /*1080*/  IMAD.WIDE.U32 R12, R8, R6, R10 ;  /* 0x00000006080c7225 */ /* 0x000fc800078e000a */
[----:B------:R-:W-:Y:S01]  /*1090*/  IMAD.WIDE.U32 R22, R16, UR14, R22 ;  /* 0x0000000e10167c25 */ /* 0x000fe2000f8e0016 */
[----:B-1----:R-:W-:-:S03]  /*10a0*/  LEA R20, P0, R12, UR16, 0x3 ;  /* 0x000000100c147c11 */ /* 0x002fc6000f8018ff */
[----:B------:R-:W-:Y:S01]  /*10b0*/  IMAD R21, R16, UR15, R17 ;  /* 0x0000000f10157c24 */ /* 0x000fe2000f8e0211 */
[----:B------:R-:W-:Y:S01]  /*10c0*/  LEA R28, P1, R22, UR18, 0x3 ;  /* 0x00000012161c7c11 */ /* 0x000fe2000f8218ff */
[----:B------:R-:W-:Y:S02]  /*10d0*/  IMAD.IADD R17, R25, 0x1, R13 ;  /* 0x0000000119117824 */ /* 0x000fe400078e020d */
[----:B------:R-:W-:-:S03]  /*10e0*/  IMAD.IADD R13, R23, 0x1, R21 ;  /* 0x00000001170d7824 */ /* 0x000fc600078e0215 */
[----:B------:R-:W-:Y:S02]  /*10f0*/  LEA.HI.X R21, R12, UR17, R17, 0x3, P0 ;  /* 0x000000110c157c11 */ /* 0x000fe400080f1c11 */
[----:B------:R-:W-:-:S03]  /*1100*/  LEA.HI.X R29, R22, UR19, R13, 0x3, P1 ;  /* 0x00000013161d7c11 */ /* 0x000fc600088f1c0d */
[----:B------:R-:W2:Y:S04]  /*1110*/  LDG.E.64 R24, desc[UR10][R20.64] ;  /* 0x0000000a14187981 */ /* 0x000ea8000c1e1b00 */
[----:B------:R-:W2:Y:S01]  /*1120*/  LDG.E.64 R26, desc[UR10][R28.64] ;  /* 0x0000000a1c1a7981 */ /* 0x000ea2000c1e1b00 */
[----:B------:R-:W-:-:S03]  /*1130*/  IADD3 R32, P0, PT, R28, UR6, RZ ;  /* 0x000000061c207c10 */ /* 0x000fc6000ff1e0ff */
[----:B------:R-:W3:Y:S01]  /*1140*/  LDG.E.64 R12, desc[UR10][R20.64+0x8] ;  /* 0x0000080a140c7981 */ /* 0x000ee2000c1e1b00 */
[----:B------:R-:W-:Y:S02]  /*1150*/  IADD3.X R33, PT, PT, R29, UR7, RZ, P0, !PT ;  /* 0x000000071d217c10 */ /* 0x000fe400087fe4ff */
[----:B------:R-:W-:-:S03]  /*1160*/  IADD3 R22, P0, PT, R32, UR6, RZ ;  /* 0x0000000620167c10 */ /* 0x000fc6000ff1e0ff */
[----:B------:R-:W3:Y:S01]  /*1170*/  LDG.E.64 R16, desc[UR10][R32.64] ;  /* 0x0000000a20107981 */ /* 0x000ee2000c1e1b00 */
[----:B------:R-:W-:Y:S02]  /*1180*/  IADD3.X R23, PT, PT, R33, UR7, RZ, P0, !PT ;  /* 0x0000000721177c10 */ /* 0x000fe400087fe4ff */
[----:B------:R-:W-:Y:S01]  /*1190*/  IADD3 R30, P0, PT, R22, UR6, RZ ;  /* 0x00000006161e7c10 */ /* 0x000fe2000ff1e0ff */
[----:B------:R-:W4:Y:S03]  /*11a0*/  LDG.E.64 R28, desc[UR10][R20.64+0x18] ;  /* 0x0000180a141c7981 */ /* 0x000f26000c1e1b00 */
[----:B------:R-:W-:-:S06]  /*11b0*/  IADD3.X R31, PT, PT, R23, UR7, RZ, P0, !PT ;  /* 0x00000007171f7c10 */ /* 0x000fcc00087fe4ff */
[----:B------:R-:W4:Y:S01]  /*11c0*/  LDG.E.64 R30, desc[UR10][R30.64] ;  /* 0x0000000a1e1e7981 */ /* 0x000f22000c1e1b00 */
[----:B--2---:R-:W-:-:S03]  /*11d0*/  DFMA R24, R24, R26, R14 ;  /* 0x0000001a1818722b */ /* 0x004fc6000000000e */
[----:B------:R-:W2:Y:S04]  /*11e0*/  LDG.E.64 R14, desc[UR10][R20.64+0x10] ;  /* 0x0000100a140e7981 */ /* 0x000ea8000c1e1b00 */
[----:B------:R-:W2:Y:S01]  /*11f0*/  LDG.E.64 R26, desc[UR10][R22.64] ;  /* 0x0000000a161a7981 */ /* 0x000ea2000c1e1b00 */
[----:B---3--:R-:W-:Y:S01]  /*1200*/  DFMA R12, R12, R16, R24 ;  /* 0x000000100c0c722b */ /* 0x008fe20000000018 */
[----:B------:R-:W-:-:S04]  /*1210*/  IADD3 R0, P0, PT, R0, 0x4, RZ ;  /* 0x0000000400007810 */ /* 0x000fc80007f1e0ff */
[----:B------:R-:W-:-:S03]  /*1220*/  IADD3.X R11, PT, PT, RZ, R11, RZ, P0, !PT ;  /* 0x0000000bff0b7210 */ /* 0x000fc600007fe4ff */
[----:B--2---:R-:W-:-:S08]  /*1230*/  DFMA R14, R14, R26, R12 ;  /* 0x0000001a0e0e722b */ /* 0x004fd0000000000c */
[----:B----4-:R-:W-:-:S11]  /*1240*/  DFMA R14, R28, R30, R14 ;  /* 0x0000001e1c0e722b */ /* 0x010fd6000000000e */
.L_x_7:
[----:B------:R-:W-:-:S04]  /*1250*/  LOP3.LUT R12, R6, 0x3, RZ, 0xc0, !PT ;  /* 0x00000003060c7812 */ /* 0x000fc800078ec0ff */
[----:B------:R-:W-:-:S04]  /*1260*/  ISETP.NE.U32.AND P0, PT, R12, RZ, PT ;  /* 0x000000ff0c00720c */ /* 0x000fc80003f05070 */
[----:B------:R-:W-:-:S13]  /*1270*/  ISETP.NE.AND.EX P0, PT, RZ, RZ, PT, P0 ;  /* 0x000000ffff00720c */ /* 0x000fda0003f05300 */
[----:B------:R-:W-:Y:S05]  /*1280*/  @!P0 BRA `(.L_x_6) ;  /* 0x0000000000f88947 */ /* 0x000fea0003800000 */
[----:B------:R-:W-:Y:S02]  /*1290*/  ISETP.NE.U32.AND P1, PT, R12, 0x1, PT ;  /* 0x000000010c00780c */ /* 0x000fe40003f25070 */
[----:B------:R-:W-:Y:S02]  /*12a0*/  LOP3.LUT R10, R6, 0x1, RZ, 0xc0, !PT ;  /* 0x00000001060a7812 */ /* 0x000fe400078ec0ff */
[----:B------:R-:W-:Y:S02]  /*12b0*/  ISETP.NE.AND.EX P1, PT, RZ, RZ, PT, P1 ;  /* 0x000000ffff00720c */ /* 0x000fe40003f25310 */
[----:B------:R-:W-:-:S04]  /*12c0*/  ISETP.NE.U32.AND P0, PT, R10, 0x1, PT ;  /* 0x000000010a00780c */ /* 0x000fc80003f05070 */
[----:B------:R-:W-:-:S07]  /*12d0*/  ISETP.NE.U32.AND.EX P0, PT, RZ, RZ, PT, P0 ;  /* 0x000000ffff00720c */ /* 0x000fce0003f05100 */
[----:B------:R-:W-:Y:S06]  /*12e0*/  @!P1 BRA `(.L_x_8) ;  /* 0x00000000007c9947 */ /* 0x000fec0003800000 */
[----:B------:R-:W0:Y:S01]  /*12f0*/  LDCU.64 UR14, c[0x0][0x3b0] ;  /* 0x00007600ff0e77ac */ /* 0x000e220008000a00 */
[C---:B------:R-:W-:Y:S01]  /*1300*/  IMAD R12, R6.reuse, UR5, RZ ;  /* 0x00000005060c7c24 */ /* 0x040fe2000f8e02ff */
[----:B------:R-:W-:Y:S01]  /*1310*/  MOV R21, RZ ;  /* 0x000000ff00157202 */ /* 0x000fe20000000f00 */
[----:B------:R-:W-:Y:S01]  /*1320*/  IMAD.MOV.U32 R10, RZ, RZ, R0 ;  /* 0x000000ffff0a7224 */ /* 0x000fe200078e0000 */
[----:B------:R-:W1:Y:S01]  /*1330*/  LDCU.128 UR16, c[0x0][0x380] ;  /* 0x00007000ff1077ac */ /* 0x000e620008000c00 */
[----:B------:R-:W-:Y:S02]  /*1340*/  IMAD R13, R7, UR4, R12 ;  /* 0x00000004070d7c24 */ /* 0x000fe4000f8e020c */
[----:B------:R-:W-:-:S04]  /*1350*/  IMAD.WIDE.U32 R16, R6, UR4, R10 ;  /* 0x0000000406107c25 */ /* 0x000fc8000f8e000a */
[----:B------:R-:W-:Y:S02]  /*1360*/  IMAD.IADD R18, R17, 0x1, R13 ;  /* 0x0000000111127824 */ /* 0x000fe400078e020d */
[-C--:B------:R-:W-:Y:S02]  /*1370*/  IMAD R17, R19, R6.reuse, RZ ;  /* 0x0000000613117224 */ /* 0x080fe400078e02ff */
[----:B------:R-:W-:Y:S02]  /*1380*/  IMAD.MOV.U32 R20, RZ, RZ, R2 ;  /* 0x000000ffff147224 */ /* 0x000fe400078e0002 */
[----:B------:R-:W-:-:S04]  /*1390*/  IMAD.WIDE.U32 R12, R8, R6, R10 ;  /* 0x00000006080c7225 */ /* 0x000fc800078e000a */
[----:B0-----:R-:W-:Y:S02]  /*13a0*/  IMAD R23, R18, UR14, RZ ;  /* 0x0000000e12177c24 */ /* 0x001fe4000f8e02ff */
[----:B------:R-:W-:Y:S02]  /*13b0*/  IMAD R17, R8, R7, R17 ;  /* 0x0000000708117224 */ /* 0x000fe400078e0211 */
[----:B------:R-:W-:-:S04]  /*13c0*/  IMAD.WIDE.U32 R20, R16, UR14, R20 ;  /* 0x0000000e10147c25 */ /* 0x000fc8000f8e0014 */
[----:B------:R-:W-:Y:S01]  /*13d0*/  IMAD R23, R16, UR15, R23 ;  /* 0x0000000f10177c24 */ /* 0x000fe2000f8e0217 */
[----:B-1----:R-:W-:Y:S01]  /*13e0*/  LEA R16, P1, R12, UR16, 0x3 ;  /* 0x000000100c107c11 */ /* 0x002fe2000f8218ff */
[----:B------:R-:W-:Y:S01]  /*13f0*/  IMAD.IADD R17, R17, 0x1, R13 ;  /* 0x0000000111117824 */ /* 0x000fe200078e020d */
[----:B------:R-:W-:Y:S01]  /*1400*/  LEA R22, P2, R20, UR18, 0x3 ;  /* 0x0000001214167c11 */ /* 0x000fe2000f8418ff */
[----:B------:R-:W-:-:S03]  /*1410*/  IMAD.IADD R23, R21, 0x1, R23 ;  /* 0x0000000115177824 */ /* 0x000fc600078e0217 */
[----:B------:R-:W-:Y:S02]  /*1420*/  LEA.HI.X R17, R12, UR17, R17, 0x3, P1 ;  /* 0x000000110c117c11 */ /* 0x000fe400088f1c11 */
[----:B------:R-:W-:Y:S02]  /*1430*/  LEA.HI.X R23, R20, UR19, R23, 0x3, P2 ;  /* 0x0000001314177c11 */ /* 0x000fe400090f1c17 */
[----:B------:R-:W-:Y:S01]  /*1440*/  IADD3 R26, P1, PT, R22, UR6, RZ ;  /* 0x00000006161a7c10 */ /* 0x000fe2000ff3e0ff */
[----:B------:R-:W2:Y:S04]  /*1450*/  LDG.E.64 R12, desc[UR10][R16.64] ;  /* 0x0000000a100c7981 */ /* 0x000ea8000c1e1b00 */
[----:B------:R-:W2:Y:S01]  /*1460*/  LDG.E.64 R20, desc[UR10][R22.64] ;  /* 0x0000000a16147981 */ /* 0x000ea2000c1e1b00 */
[----:B------:R-:W-:-:S03]  /*1470*/  IADD3.X R27, PT, PT, R23, UR7, RZ, P1, !PT ;  /* 0x00000007171b7c10 */ /* 0x000fc60008ffe4ff */
[----:B------:R-:W3:Y:S04]  /*1480*/  LDG.E.64 R24, desc[UR10][R16.64+0x8] ;  /* 0x0000080a10187981 */ /* 0x000ee8000c1e1b00 */
[----:B------:R-:W3:Y:S01]  /*1490*/  LDG.E.64 R26, desc[UR10][R26.64] ;  /* 0x0000000a1a1a7981 */ /* 0x000ee2000c1e1b00 */
[----:B------:R-:W-:-:S05]  /*14a0*/  IADD3 R0, P1, PT, R0, 0x2, RZ ;  /* 0x0000000200007810 */ /* 0x000fca0007f3e0ff */
[----:B------:R-:W-:Y:S01]  /*14b0*/  IMAD.X R11, RZ, RZ, R11, P1 ;  /* 0x000000ffff0b7224 */ /* 0x000fe200008e060b */
[----:B--2---:R-:W-:-:S08]  /*14c0*/  DFMA R12, R12, R20, R14 ;  /* 0x000000140c0c722b */ /* 0x004fd0000000000e */
[----:B---3--:R-:W-:-:S11]  /*14d0*/  DFMA R14, R24, R26, R12 ;  /* 0x0000001a180e722b */ /* 0x008fd6000000000c */
.L_x_8:
[----:B------:R-:W-:Y:S05]  /*14e0*/  @P0 BRA `(.L_x_6) ;  /* 0x0000000000600947 */ /* 0x000fea0003800000 */
[----:B------:R-:W0:Y:S01]  /*14f0*/  LDCU.64 UR14, c[0x0][0x3b0] ;  /* 0x00007600ff0e77ac */ /* 0x000e220008000a00 */
[C---:B------:R-:W-:Y:S01]  /*1500*/  IMAD R12, R6.reuse, UR5, RZ ;  /* 0x00000005060c7c24 */ /* 0x040fe2000f8e02ff */
[----:B------:R-:W-:Y:S01]  /*1510*/  MOV R10, R0 ;  /* 0x00000000000a7202 */ /* 0x000fe20000000f00 */
[----:B------:R-:W-:Y:S01]  /*1520*/  IMAD R16, R19, R6, RZ ;  /* 0x0000000613107224 */ /* 0x000fe200078e02ff */
[----:B------:R-:W1:Y:S01]  /*1530*/  LDCU.128 UR16, c[0x0][0x380] ;  /* 0x00007000ff1077ac */ /* 0x000e620008000c00 */
[----:B------:R-:W-:Y:S02]  /*1540*/  IMAD R17, R7, UR4, R12 ;  /* 0x0000000407117c24 */ /* 0x000fe4000f8e020c */
[----:B------:R-:W-:-:S04]  /*1550*/  IMAD.WIDE.U32 R12, R6, UR4, R10 ;  /* 0x00000004060c7c25 */ /* 0x000fc8000f8e000a */
[----:B------:R-:W-:Y:S02]  /*1560*/  IMAD.IADD R0, R17, 0x1, R13 ;  /* 0x0000000111007824 */ /* 0x000fe400078e020d */
[----:B------:R-:W-:Y:S02]  /*1570*/  IMAD R7, R8, R7, R16 ;  /* 0x0000000708077224 */ /* 0x000fe400078e0210 */
[----:B------:R-:W-:Y:S02]  /*1580*/  IMAD.MOV.U32 R16, RZ, RZ, R2 ;  /* 0x000000ffff107224 */ /* 0x000fe400078e0002 */
[----:B------:R-:W-:Y:S02]  /*1590*/  IMAD.MOV.U32 R17, RZ, RZ, RZ ;  /* 0x000000ffff117224 */ /* 0x000fe400078e00ff */
[----:B0-----:R-:W-:Y:S02]  /*15a0*/  IMAD R13, R0, UR14, RZ ;  /* 0x0000000e000d7c24 */ /* 0x001fe4000f8e02ff */
[----:B------:R-:W-:-:S04]  /*15b0*/  IMAD.WIDE.U32 R10, R8, R6, R10 ;  /* 0x00000006080a7225 */ /* 0x000fc800078e000a */
[----:B------:R-:W-:Y:S01]  /*15c0*/  IMAD.WIDE.U32 R16, R12, UR14, R16 ;  /* 0x0000000e0c107c25 */ /* 0x000fe2000f8e0010 */
[----:B------:R-:W-:Y:S02]  /*15d0*/  IADD3 R7, PT, PT, R7, R11, RZ ;  /* 0x0000000b07077210 */ /* 0x000fe40007ffe0ff */
[----:B-1----:R-:W-:Y:S01]  /*15e0*/  LEA R6, P0, R10, UR16, 0x3 ;  /* 0x000000100a067c11 */ /* 0x002fe2000f8018ff */
[----:B------:R-:W-:Y:S01]  /*15f0*/  IMAD R13, R12, UR15, R13 ;  /* 0x0000000f0c0d7c24 */ /* 0x000fe2000f8e020d */
[----:B------:R-:W-:Y:S02]  /*1600*/  LEA R12, P1, R16, UR18, 0x3 ;  /* 0x00000012100c7c11 */ /* 0x000fe4000f8218ff */
[----:B------:R-:W-:Y:S01]  /*1610*/  LEA.HI.X R7, R10, UR17, R7, 0x3, P0 ;  /* 0x000000110a077c11 */ /* 0x000fe200080f1c07 */
[----:B------:R-:W-:-:S05]  /*1620*/  IMAD.IADD R11, R17, 0x1, R13 ;  /* 0x00000001110b7824 */ /* 0x000fca00078e020d */
[----:B------:R-:W-:Y:S01]  /*1630*/  LEA.HI.X R13, R16, UR19, R11, 0x3, P1 ;  /* 0x00000013100d7c11 */ /* 0x000fe200088f1c0b */
[----:B------:R-:W2:Y:S04]  /*1640*/  LDG.E.64 R6, desc[UR10][R6.64] ;  /* 0x0000000a06067981 */ /* 0x000ea8000c1e1b00 */
[----:B------:R-:W2:Y:S02]  /*1650*/  LDG.E.64 R10, desc[UR10][R12.64] ;  /* 0x0000000a0c0a7981 */ /* 0x000ea4000c1e1b00 */
[----:B--2---:R-:W-:-:S11]  /*1660*/  DFMA R14, R6, R10, R14 ;  /* 0x0000000a060e722b */ /* 0x004fd6000000000e */
.L_x_6:
[----:B------:R-:W0:Y:S01]  /*1670*/  LDCU.64 UR14, c[0x0][0x3b0] ;  /* 0x00007600ff0e77ac */ /* 0x000e220008000a00 */
[----:B------:R-:W-:Y:S01]  /*1680*/  MOV R7, RZ ;  /* 0x000000ff00077202 */ /* 0x000fe20000000f00 */
[----:B------:R-:W-:Y:S01]  /*1690*/  IMAD.MOV.U32 R6, RZ, RZ, R2 ;  /* 0x000000ffff067224 */ /* 0x000fe200078e0002 */
[----:B------:R-:W1:Y:S01]  /*16a0*/  LDCU.128 UR16, c[0x0][0x390] ;  /* 0x00007200ff1077ac */ /* 0x000e620008000c00 */
[----:B------:R-:W-:-:S04]  /*16b0*/  UIADD3 UR4, UP1, UPT, UR4, 0x1, URZ ;  /* 0x0000000104047890 */ /* 0x000fc8000ff3e0ff */
[----:B------:R-:W-:Y:S01]  /*16c0*/  UIADD3.X UR5, UPT, UPT, URZ, UR5, URZ, UP1, !UPT ;  /* 0x00000005ff057290 */ /* 0x000fe20008ffe4ff */
[----:B0-----:R-:W-:Y:S02]  /*16d0*/  IMAD R19, R19, UR14, RZ ;  /* 0x0000000e13137c24 */ /* 0x001fe4000f8e02ff */
[----:B------:R-:W-:Y:S01]  /*16e0*/  IMAD.WIDE.U32 R6, R8, UR14, R6 ;  /* 0x0000000e08067c25 */ /* 0x000fe2000f8e0006 */
[----:B-1----:R-:W-:-:S03]  /*16f0*/  UISETP.NE.U32.AND UP0, UPT, UR4, UR18, UPT ;  /* 0x000000120400728c */ /* 0x002fc6000bf05070 */
[----:B------:R-:W-:Y:S01]  /*1700*/  IMAD R19, R8, UR15, R19 ;  /* 0x0000000f08137c24 */ /* 0x000fe2000f8e0213 */
[----:B------:R-:W-:Y:S01]  /*1710*/  LEA R8, P0, R6, UR16, 0x3 ;  /* 0x0000001006087c11 */ /* 0x000fe2000f8018ff */
[----:B------:R-:W-:Y:S02]  /*1720*/  UISETP.NE.AND.EX UP0, UPT, UR5, UR19, UPT, UP0 ;  /* 0x000000130500728c */ /* 0x000fe4000bf05300 */
[----:B------:R-:W-:-:S05]  /*1730*/  IMAD.IADD R7, R7, 0x1, R19 ;  /* 0x0000000107077824 */ /* 0x000fca00078e0213 */
[----:B------:R-:W-:-:S05]  /*1740*/  LEA.HI.X R9, R6, UR17, R7, 0x3, P0 ;  /* 0x0000001106097c11 */ /* 0x000fca00080f1c07 */
[----:B------:R0:W-:Y:S01]  /*1750*/  STG.E.64 desc[UR10][R8.64], R14 ;  /* 0x0000000e08007986 */ /* 0x0001e2000c101b0a */
[----:B------:R-:W-:Y:S05]  /*1760*/  BRA.U UP0, `(.L_x_9) ;  /* 0xfffffff100847547 */ /* 0x000fea000b83ffff */
[----:B------:R-:W-:Y:S05]  /*1770*/  EXIT ;  /* 0x000000000000794d */ /* 0x000fea0003800000 */
.L_x_10:
[----:B------:R-:W-:-:S00]  /*1780*/  BRA `(.L_x_10) ;  /* 0xfffffffc00fc7947 */ /* 0x000fc0000383ffff */
[----:B------:R-:W-:-:S00]  /*1790*/  NOP ;  /* 0x0000000000007918 */ /* 0x000fc00000000000 */
        /* <DEDUP_REMOVED lines=14> */
.L_x_51:


//--------------------- .text._Z10bmm_kernelIfEvPKT_S2_PS0_mmmm --------------------------
	.section	.text._Z10bmm_kernelIfEvPKT_S2_PS0_mmmm,"ax",@progbits
	.align	128
        .global         _Z10bmm_kernelIfEvPKT_S2_PS0_mmmm
        .type           _Z10bmm_kernelIfEvPKT_S2_PS0_mmmm,@function
        .size           _Z10bmm_kernelIfEvPKT_S2_PS0_mmmm,(.L_x_52 - _Z10bmm_kernelIfEvPKT_S2_PS0_mmmm)
        .other          _Z10bmm_kernelIfEvPKT_S2_PS0_mmmm,@"STO_CUDA_ENTRY STV_DEFAULT"
_Z10bmm_kernelIfEvPKT_S2_PS0_mmmm:
.text._Z10bmm_kernelIfEvPKT_S2_PS0_mmmm:
[----:B------:R-:W-:Y:S01]  /*0000*/  LDC R1, c[0x0][0x37c] ;  /* 0x0000df00ff017b82 */ /* 0x000fe20000000800 */
[----:B------:R-:W0:Y:S07]  /*0010*/  S2R R5, SR_TID.X ;  /* 0x0000000000057919 */ /* 0x000e2e0000002100 */
[----:B------:R-:W1:Y:S01]  /*0020*/  LDC R12, c[0x0][0x364] ;  /* 0x0000d900ff0c7b82 */ /* 0x000e620000000800 */
[----:B------:R-:W2:Y:S01]  /*0030*/  LDCU.64 UR20, c[0x0][0x3b0] ;  /* 0x00007600ff1477ac */ /* 0x000ea20008000a00 */
[----:B------:R-:W1:Y:S01]  /*0040*/  S2R R3, SR_TID.Y ;  /* 0x0000000000037919 */ /* 0x000e620000002200 */
[----:B------:R-:W3:Y:S05]  /*0050*/  LDCU.64 UR10, c[0x0][0x398] ;  /* 0x00007300ff0a77ac */ /* 0x000eea0008000a00 */
[----:B------:R-:W0:Y:S08]  /*0060*/  S2UR UR4, SR_CTAID.X ;  /* 0x00000000000479c3 */ /* 0x000e300000002500 */
[----:B------:R-:W0:Y:S01]  /*0070*/  LDC R2, c[0x0][0x360] ;  /* 0x0000d800ff027b82 */ /* 0x000e220000000800 */
[----:B---3--:R-:W-:-:S07]  /*0080*/  ISETP.EQ.U32.AND P2, PT, RZ, UR10, PT ;  /* 0x0000000aff007c0c */ /* 0x008fce000bf42070 */
[----:B------:R-:W1:Y:S08]  /*0090*/  S2UR UR8, SR_CTAID.Y ;  /* 0x00000000000879c3 */ /* 0x000e700000002600 */
[----:B------:R-:W3:Y:S01]  /*00a0*/  LDC.64 R8, c[0x0][0x3a0] ;  /* 0x0000e800ff087b82 */ /* 0x000ee20000000a00 */
[----:B0-----:R-:W-:-:S05]  /*00b0*/  IMAD R2, R2, UR4, R5 ;  /* 0x0000000402027c24 */ /* 0x001fca000f8e0205 */
[----:B--2---:R-:W-:Y:S01]  /*00c0*/  ISETP.GE.U32.AND P0, PT, R2, UR20, PT ;  /* 0x0000001402007c0c */ /* 0x004fe2000bf06070 */
[----:B-1----:R-:W-:-:S03]  /*00d0*/  IMAD R4, R12, UR8, R3 ;  /* 0x000000080c047c24 */ /* 0x002fc6000f8e0203 */
[----:B------:R-:W-:Y:S02]  /*00e0*/  ISETP.GE.U32.AND.EX P0, PT, RZ, UR21, PT, P0 ;  /* 0x00000015ff007c0c */ /* 0x000fe4000bf06100 */
[----:B---3--:R-:W-:-:S04]  /*00f0*/  ISETP.GE.U32.AND P1, PT, R4, R8, PT ;  /* 0x000000080400720c */ /* 0x008fc80003f26070 */
[----:B------:R-:W-:-:S04]  /*0100*/  ISETP.GE.U32.OR.EX P0, PT, RZ, R9, P0, P1 ;  /* 0x00000009ff00720c */ /* 0x000fc80000706510 */
[----:B------:R-:W-:-:S13]  /*0110*/  ISETP.EQ.OR.EX P0, PT, RZ, UR11, P0, P2 ;  /* 0x0000000bff007c0c */ /* 0x000fda0008702720 */
[----:B------:R-:W-:Y:S05]  /*0120*/  @P0 EXIT ;  /* 0x000000000000094d */ /* 0x000fea0003800000 */
[----:B------:R-:W0:Y:S01]  /*0130*/  LDCU.64 UR6, c[0x0][0x3a8] ;  /* 0x00007500ff0677ac */ /* 0x000e220008000a00 */
[----:B------:R-:W1:Y:S01]  /*0140*/  LDCU.64 UR22, c[0x0][0x358] ;  /* 0x00006b00ff1677ac */ /* 0x000e620008000a00 */
[----:B0-----:R-:W-:-:S04]  /*0150*/  UISETP.NE.U32.AND UP0, UPT, UR6, URZ, UPT ;  /* 0x000000ff0600728c */ /* 0x001fc8000bf05070 */
[----:B------:R-:W-:-:S09]  /*0160*/  UISETP.NE.AND.EX UP0, UPT, UR7, URZ, UPT, UP0 ;  /* 0x000000ff0700728c */ /* 0x000fd2000bf05300 */
[----:B-1----:R-:W-:Y:S05]  /*0170*/  BRA.U UP0, `(.L_x_11) ;  /* 0x0000000500ec7547 */ /* 0x002fea000b800000 */
[----:B------:R-:W-:Y:S02]  /*0180*/  UIADD3 UR5, UP0, UPT, UR10, -0x1, URZ ;  /* 0xffffffff0a057890 */ /* 0x000fe4000ff1e0ff */
[----:B------:R-:W-:Y:S02]  /*0190*/  ULOP3.LUT UR9, UR10, 0x3, URZ, 0xc0, !UPT ;  /* 0x000000030a097892 */ /* 0x000fe4000f8ec0ff */
[----:B------:R-:W-:Y:S02]  /*01a0*/  UIADD3.X UR4, UPT, UPT, UR11, -0x1, URZ, UP0, !UPT ;  /* 0xffffffff0b047890 */ /* 0x000fe400087fe4ff */
[----:B------:R-:W-:-:S03]  /*01b0*/  UISETP.GE.U32.AND UP0, UPT, UR5, 0x3, UPT ;  /* 0x000000030500788c */ /* 0x000fc6000bf06070 */
[----:B------:R-:W-:Y:S01]  /*01c0*/  UMOV UR5, URZ ;  /* 0x000000ff00057c82 */ /* 0x000fe20008000000 */
[----:B------:R-:W-:-:S03]  /*01d0*/  UISETP.GE.U32.AND.EX UP0, UPT, UR4, URZ, UPT, UP0 ;  /* 0x000000ff0400728c */ /* 0x000fc6000bf06100 */
[----:B------:R-:W-:-:S06]  /*01e0*/  UMOV UR4, URZ ;  /* 0x000000ff00047c82 */ /* 0x000fcc0008000000 */
[----:B------:R-:W-:Y:S05]  /*01f0*/  BRA.U !UP0, `(.L_x_12) ;  /* 0x0000000508007547 */ /* 0x000fea000b800000 */
[----:B------:R-:W-:Y:S01]  /*0200*/  IMAD.WIDE.U32 R12, R12, UR8, RZ ;  /* 0x000000080c0c7c25 */ /* 0x000fe2000f8e00ff */
[----:B------:R-:W0:Y:S01]  /*0210*/  LDCU.64 UR6, c[0x0][0x390] ;  /* 0x00007200ff0677ac */ /* 0x000e220008000a00 */
[----:B------:R-:W-:Y:S02]  /*0220*/  SHF.R.U32.HI R24, RZ, 0x1e, R2 ;  /* 0x0000001eff187819 */ /* 0x000fe40000011602 */
[----:B------:R-:W-:Y:S01]  /*0230*/  IMAD.WIDE.U32 R6, R4, UR20, RZ ;  /* 0x0000001404067c25 */ /* 0x000fe2000f8e00ff */
[----:B------:R-:W-:Y:S01]  /*0240*/  IADD3 R20, P0, P1, R3, R8, R12 ;  /* 0x0000000803147210 */ /* 0x000fe2000791e00c */
[----:B------:R-:W1:Y:S02]  /*0250*/  LDCU UR5, c[0x0][0x39c] ;  /* 0x00007380ff0577ac */ /* 0x000e640008000800 */
[----:B------:R-:W-:Y:S01]  /*0260*/  IMAD R17, R9, 0x3, RZ ;  /* 0x0000000309117824 */ /* 0x000fe200078e02ff */
[----:B------:R-:W-:Y:S01]  /*0270*/  IADD3.X R0, PT, PT, RZ, R9, R13, P0, P1 ;  /* 0x00000009ff007210 */ /* 0x000fe200007e240d */
[C---:B------:R-:W-:Y:S01]  /*0280*/  IMAD R16, R8.reuse, UR21, RZ ;  /* 0x0000001508107c24 */ /* 0x040fe2000f8e02ff */
[----:B------:R-:W-:Y:S01]  /*0290*/  LEA R14, P0, R8, R12, 0x1 ;  /* 0x0000000c080e7211 */ /* 0x000fe200078008ff */
[----:B------:R-:W-:Y:S01]  /*02a0*/  ULOP3.LUT UR4, UR10, 0xfffffffc, URZ, 0xc0, !UPT ;  /* 0xfffffffc0a047892 */ /* 0x000fe2000f8ec0ff */
[----:B------:R-:W-:-:S02]  /*02b0*/  IMAD.SHL.U32 R25, R2, 0x4, RZ ;  /* 0x0000000402197824 */ /* 0x000fc400078e00ff */
[----:B------:R-:W-:Y:S01]  /*02c0*/  IMAD R11, R0, UR20, RZ ;  /* 0x00000014000b7c24 */ /* 0x000fe2000f8e02ff */
[C---:B------:R-:W-:Y:S01]  /*02d0*/  LEA.HI.X R0, R8.reuse, R13, R9, 0x1, P0 ;  /* 0x0000000d08007211 */ /* 0x040fe200000f0c09 */
[----:B------:R-:W-:Y:S01]  /*02e0*/  IMAD.WIDE.U32 R12, R8, 0x3, R12 ;  /* 0x00000003080c7825 */ /* 0x000fe200078e000c */
[C---:B------:R-:W-:Y:S02]  /*02f0*/  IADD3 R14, P0, PT, R3.reuse, R14, RZ ;  /* 0x0000000e030e7210 */ /* 0x040fe40007f1e0ff */
[----:B0-----:R-:W-:Y:S01]  /*0300*/  LEA R10, P2, R6, UR6, 0x2 ;  /* 0x00000006060a7c11 */ /* 0x001fe2000f8410ff */
[----:B------:R-:W-:Y:S01]  /*0310*/  IMAD R15, R20, UR21, R11 ;  /* 0x00000015140f7c24 */ /* 0x000fe2000f8e020b */
[----:B------:R-:W-:Y:S01]  /*0320*/  IADD3 R12, P1, PT, R3, R12, RZ ;  /* 0x0000000c030c7210 */ /* 0x000fe20007f3e0ff */
[----:B------:R-:W-:Y:S02]  /*0330*/  IMAD R11, R4, UR21, R7 ;  /* 0x00000015040b7c24 */ /* 0x000fe4000f8e0207 */
[----:B------:R-:W-:Y:S01]  /*0340*/  IMAD.X R7, RZ, RZ, R0, P0 ;  /* 0x000000ffff077224 */ /* 0x000fe200000e0600 */
[----:B------:R-:W-:Y:S01]  /*0350*/  IADD3.X R13, PT, PT, R13, R17, RZ, P1, !PT ;  /* 0x000000110d0d7210 */ /* 0x000fe20000ffe4ff */
[----:B------:R-:W-:Y:S01]  /*0360*/  IMAD.WIDE.U32 R20, R20, UR20, RZ ;  /* 0x0000001414147c25 */ /* 0x000fe2000f8e00ff */
[----:B------:R-:W-:-:S03]  /*0370*/  LEA.HI.X R11, R6, UR7, R11, 0x2, P2 ;  /* 0x00000007060b7c11 */ /* 0x000fc600090f140b */
[----:B------:R-:W-:Y:S01]  /*0380*/  IMAD R7, R7, UR20, RZ ;  /* 0x0000001407077c24 */ /* 0x000fe2000f8e02ff */
[----:B------:R-:W-:Y:S01]  /*0390*/  LEA R0, P0, R20, UR6, 0x2 ;  /* 0x0000000614007c11 */ /* 0x000fe2000f8010ff */
[----:B------:R-:W-:Y:S02]  /*03a0*/  IMAD.IADD R15, R21, 0x1, R15 ;  /* 0x00000001150f7824 */ /* 0x000fe400078e020f */
[----:B------:R-:W-:Y:S02]  /*03b0*/  IMAD R13, R13, UR20, RZ ;  /* 0x000000140d0d7c24 */ /* 0x000fe4000f8e02ff */
[----:B------:R-:W-:Y:S01]  /*03c0*/  IMAD R23, R14, UR21, R7 ;  /* 0x000000150e177c24 */ /* 0x000fe2000f8e0207 */
[----:B------:R-:W-:Y:S01]  /*03d0*/  LEA.HI.X R20, R20, UR7, R15, 0x2, P0 ;  /* 0x0000000714147c11 */ /* 0x000fe200080f140f */
[----:B------:R-:W-:-:S04]  /*03e0*/  IMAD.WIDE.U32 R6, R8, UR20, RZ ;  /* 0x0000001408067c25 */ /* 0x000fc8000f8e00ff */
[----:B------:R-:W-:Y:S02]  /*03f0*/  IMAD R29, R9, UR20, R16 ;  /* 0x00000014091d7c24 */ /* 0x000fe4000f8e0210 */
[----:B------:R-:W-:Y:S02]  /*0400*/  IMAD R27, R12, UR21, R13 ;  /* 0x000000150c1b7c24 */ /* 0x000fe4000f8e020d */
[----:B------:R-:W-:Y:S01]  /*0410*/  IMAD.WIDE.U32 R14, R14, UR20, RZ ;  /* 0x000000140e0e7c25 */ /* 0x000fe2000f8e00ff */
[----:B------:R-:W-:-:S03]  /*0420*/  IADD3 R29, PT, PT, R7, R29, RZ ;  /* 0x0000001d071d7210 */ /* 0x000fc60007ffe0ff */
[----:B------:R-:W-:Y:S01]  /*0430*/  IMAD.WIDE.U32 R12, R12, UR20, RZ ;  /* 0x000000140c0c7c25 */ /* 0x000fe2000f8e00ff */
[----:B------:R-:W-:Y:S02]  /*0440*/  LEA R22, P0, R14, UR6, 0x2 ;  /* 0x000000060e167c11 */ /* 0x000fe4000f8010ff */
[----:B------:R-:W-:Y:S01]  /*0450*/  SHF.L.U64.HI R29, R6, 0x4, R29 ;  /* 0x00000004061d7819 */ /* 0x000fe2000001021d */
[----:B------:R-:W-:Y:S01]  /*0460*/  IMAD.IADD R23, R15, 0x1, R23 ;  /* 0x000000010f177824 */ /* 0x000fe200078e0217 */
[----:B------:R-:W-:Y:S01]  /*0470*/  LEA R21, P1, R12, UR6, 0x2 ;  /* 0x000000060c157c11 */ /* 0x000fe2000f8210ff */
[----:B------:R-:W-:Y:S01]  /*0480*/  IMAD.IADD R27, R13, 0x1, R27 ;  /* 0x000000010d1b7824 */ /* 0x000fe200078e021b */
[----:B------:R-:W-:Y:S02]  /*0490*/  UMOV UR6, UR4 ;  /* 0x0000000400067c82 */ /* 0x000fe40008000000 */
[----:B------:R-:W-:Y:S02]  /*04a0*/  LEA.HI.X R23, R14, UR7, R23, 0x2, P0 ;  /* 0x000000070e177c11 */ /* 0x000fe400080f1417 */
[----:B------:R-:W-:Y:S01]  /*04b0*/  LEA.HI.X R27, R12, UR7, R27, 0x2, P1 ;  /* 0x000000070c1b7c11 */ /* 0x000fe200088f141b */
[----:B-1----:R-:W-:-:S06]  /*04c0*/  UMOV UR7, UR5 ;  /* 0x0000000500077c82 */ /* 0x002fcc0008000000 */
.L_x_13:
[C---:B0-----:R-:W-:Y:S01]  /*04d0*/  IADD3 R12, P0, PT, R25.reuse, R10, RZ ;  /* 0x0000000a190c7210 */ /* 0x041fe20007f1e0ff */
[----:B------:R-:W-:Y:S01]  /*04e0*/  UIADD3 UR6, UP0, UPT, UR6, -0x4, URZ ;  /* 0xfffffffc06067890 */ /* 0x000fe2000ff1e0ff */
[C---:B------:R-:W-:Y:S02]  /*04f0*/  IADD3 R14, P1, PT, R25.reuse, R0, RZ ;  /* 0x00000000190e7210 */ /* 0x040fe40007f3e0ff */
[C---:B------:R-:W-:Y:S01]  /*0500*/  IADD3 R16, P2, PT, R25.reuse, R22, RZ ;  /* 0x0000001619107210 */ /* 0x040fe20007f5e0ff */
[C---:B------:R-:W-:Y:S01]  /*0510*/  IMAD.X R13, R24.reuse, 0x1, R11, P0 ;  /* 0x00000001180d7824 */ /* 0x040fe200000e060b */
[----:B------:R-:W-:Y:S01]  /*0520*/  IADD3 R18, P3, PT, R25, R21, RZ ;  /* 0x0000001519127210 */ /* 0x000fe20007f7e0ff */
[----:B------:R-:W-:Y:S01]  /*0530*/  UIADD3.X UR7, UPT, UPT, UR7, -0x1, URZ, UP0, !UPT ;  /* 0xffffffff07077890 */ /* 0x000fe200087fe4ff */
[C---:B------:R-:W-:Y:S01]  /*0540*/  IADD3.X R15, PT, PT, R24.reuse, R20, RZ, P1, !PT ;  /* 0x00000014180f7210 */ /* 0x040fe20000ffe4ff */
[C---:B------:R-:W-:Y:S01]  /*0550*/  IMAD.X R17, R24.reuse, 0x1, R23, P2 ;  /* 0x0000000118117824 */ /* 0x040fe200010e0617 */
[----:B------:R0:W-:Y:S01]  /*0560*/  STG.E desc[UR22][R12.64], RZ ;  /* 0x000000ff0c007986 */ /* 0x0001e2000c101916 */
[----:B------:R-:W-:Y:S01]  /*0570*/  IMAD.X R19, R24, 0x1, R27, P3 ;  /* 0x0000000118137824 */ /* 0x000fe200018e061b */
[----:B------:R-:W-:Y:S01]  /*0580*/  UISETP.NE.U32.AND UP0, UPT, UR6, URZ, UPT ;  /* 0x000000ff0600728c */ /* 0x000fe2000bf05070 */
[----:B------:R-:W-:Y:S01]  /*0590*/  LEA R25, P0, R6, R25, 0x4 ;  /* 0x0000001906197211 */ /* 0x000fe200078020ff */
[----:B------:R0:W-:Y:S02]  /*05a0*/  STG.E desc[UR22][R14.64], RZ ;  /* 0x000000ff0e007986 */ /* 0x0001e4000c101916 */
[----:B------:R-:W-:Y:S01]  /*05b0*/  UISETP.NE.AND.EX UP0, UPT, UR7, URZ, UPT, UP0 ;  /* 0x000000ff0700728c */ /* 0x000fe2000bf05300 */
[----:B------:R-:W-:Y:S01]  /*05c0*/  IADD3.X R24, PT, PT, R24, R29, RZ, P0, !PT ;  /* 0x0000001d18187210 */ /* 0x000fe200007fe4ff */
[----:B------:R0:W-:Y:S04]  /*05d0*/  STG.E desc[UR22][R16.64], RZ ;  /* 0x000000ff10007986 */ /* 0x0001e8000c101916 */
[----:B------:R0:W-:Y:S03]  /*05e0*/  STG.E desc[UR22][R18.64], RZ ;  /* 0x000000ff12007986 */ /* 0x0001e6000c101916 */
[----:B------:R-:W-:Y:S05]  /*05f0*/  BRA.U UP0, `(.L_x_13) ;  /* 0xfffffffd00b47547 */ /* 0x000fea000b83ffff */
.L_x_12:
[----:B------:R-:W-:-:S04]  /*0600*/  ISETP.NE.U32.AND P0, PT, RZ, UR9, PT ;  /* 0x00000009ff007c0c */ /* 0x000fc8000bf05070 */
[----:B------:R-:W-:-:S13]  /*0610*/  ISETP.NE.AND.EX P0, PT, RZ, RZ, PT, P0 ;  /* 0x000000ffff00720c */ /* 0x000fda0003f05300 */
[----:B------:R-:W-:Y:S05]  /*0620*/  @!P0 EXIT ;  /* 0x000000000000894d */ /* 0x000fea0003800000 */
[----:B------:R-:W-:-:S04]  /*0630*/  UISETP.NE.U32.AND UP0, UPT, UR9, 0x1, UPT ;  /* 0x000000010900788c */ /* 0x000fc8000bf05070 */
[----:B------:R-:W-:-:S09]  /*0640*/  UISETP.NE.AND.EX UP0, UPT, URZ, URZ, UPT, UP0 ;  /* 0x000000ffff00728c */ /* 0x000fd2000bf05300 */
[----:B------:R-:W-:Y:S05]  /*0650*/  BRA.U !UP0, `(.L_x_14) ;  /* 0x0000000108647547 */ /* 0x000fea000b800000 */
[C---:B------:R-:W-:Y:S01]  /*0660*/  IMAD R0, R8.reuse, UR5, RZ ;  /* 0x0000000508007c24 */ /* 0x040fe2000f8e02ff */
[----:B------:R-:W1:Y:S01]  /*0670*/  LDCU.64 UR6, c[0x0][0x390] ;  /* 0x00007200ff0677ac */ /* 0x000e620008000a00 */
[----:B------:R-:W-:Y:S02]  /*0680*/  IMAD.MOV.U32 R5, RZ, RZ, RZ ;  /* 0x000000ffff057224 */ /* 0x000fe400078e00ff */
[----:B------:R-:W-:Y:S02]  /*0690*/  IMAD R3, R9, UR4, R0 ;  /* 0x0000000409037c24 */ /* 0x000fe4000f8e0200 */
[----:B------:R-:W-:Y:S01]  /*06a0*/  IMAD.WIDE.U32 R10, R8, UR4, R4 ;  /* 0x00000004080a7c25 */ /* 0x000fe2000f8e0004 */
[----:B------:R-:W-:-:S03]  /*06b0*/  UIADD3 UR4, UP0, UPT, UR4, 0x2, URZ ;  /* 0x0000000204047890 */ /* 0x000fc6000ff1e0ff */
[----:B------:R-:W-:Y:S01]  /*06c0*/  IMAD.IADD R6, R11, 0x1, R3 ;  /* 0x000000010b067824 */ /* 0x000fe200078e0203 */
[----:B0-----:R-:W-:Y:S01]  /*06d0*/  IADD3 R13, P0, PT, R10, R8, RZ ;  /* 0x000000080a0d7210 */ /* 0x001fe20007f1e0ff */
[----:B------:R-:W-:Y:S01]  /*06e0*/  IMAD.MOV.U32 R3, RZ, RZ, RZ ;  /* 0x000000ffff037224 */ /* 0x000fe200078e00ff */
[----:B------:R-:W-:Y:S01]  /*06f0*/  UIADD3.X UR5, UPT, UPT, URZ, UR5, URZ, UP0, !UPT ;  /* 0x00000005ff057290 */ /* 0x000fe200087fe4ff */
[C---:B------:R-:W-:Y:S01]  /*0700*/  IMAD R11, R6.reuse, UR20, RZ ;  /* 0x00000014060b7c24 */ /* 0x040fe2000f8e02ff */
[----:B------:R-:W-:Y:S01]  /*0710*/  IADD3.X R0, PT, PT, R6, R9, RZ, P0, !PT ;  /* 0x0000000906007210 */ /* 0x000fe200007fe4ff */
[----:B------:R-:W-:-:S04]  /*0720*/  IMAD.WIDE.U32 R6, R10, UR20, R2 ;  /* 0x000000140a067c25 */ /* 0x000fc8000f8e0002 */
[----:B------:R-:W-:Y:S01]  /*0730*/  IMAD R0, R0, UR20, RZ ;  /* 0x0000001400007c24 */ /* 0x000fe2000f8e02ff */
[----:B-1----:R-:W-:Y:S01]  /*0740*/  LEA R12, P0, R6, UR6, 0x2 ;  /* 0x00000006060c7c11 */ /* 0x002fe2000f8010ff */
[----:B------:R-:W-:Y:S02]  /*0750*/  IMAD R15, R10, UR21, R11 ;  /* 0x000000150a0f7c24 */ /* 0x000fe4000f8e020b */
[----:B------:R-:W-:-:S04]  /*0760*/  IMAD.WIDE.U32 R10, R13, UR20, R2 ;  /* 0x000000140d0a7c25 */ /* 0x000fc8000f8e0002 */
[----:B------:R-:W-:Y:S01]  /*0770*/  IMAD R17, R13, UR21, R0 ;  /* 0x000000150d117c24 */ /* 0x000fe2000f8e0200 */
[----:B------:R-:W-:Y:S01]  /*0780*/  LEA R14, P1, R10, UR6, 0x2 ;  /* 0x000000060a0e7c11 */ /* 0x000fe2000f8210ff */
[----:B------:R-:W-:-:S03]  /*0790*/  IMAD.IADD R13, R7, 0x1, R15 ;  /* 0x00000001070d7824 */ /* 0x000fc600078e020f */
[----:B------:R-:W-:Y:S02]  /*07a0*/  IADD3 R7, PT, PT, R11, R17, RZ ;  /* 0x000000110b077210 */ /* 0x000fe40007ffe0ff */
[----:B------:R-:W-:Y:S02]  /*07b0*/  LEA.HI.X R13, R6, UR7, R13, 0x2, P0 ;  /* 0x00000007060d7c11 */ /* 0x000fe400080f140d */
[----:B------:R-:W-:-:S03]  /*07c0*/  LEA.HI.X R15, R10, UR7, R7, 0x2, P1 ;  /* 0x000000070a0f7c11 */ /* 0x000fc600088f1407 */
[----:B------:R1:W-:Y:S04]  /*07d0*/  STG.E desc[UR22][R12.64], RZ ;  /* 0x000000ff0c007986 */ /* 0x0003e8000c101916 */
[----:B------:R1:W-:Y:S02]  /*07e0*/  STG.E desc[UR22][R14.64], RZ ;  /* 0x000000ff0e007986 */ /* 0x0003e4000c101916 */
.L_x_14:
[----:B------:R-:W-:-:S04]  /*07f0*/  ULOP3.LUT UR6, UR10, 0x1, URZ, 0xc0, !UPT ;  /* 0x000000010a067892 */ /* 0x000fc8000f8ec0ff */
[----:B------:R-:W-:-:S04]  /*0800*/  UISETP.NE.U32.AND UP0, UPT, UR6, 0x1, UPT ;  /* 0x000000010600788c */ /* 0x000fc8000bf05070 */
[----:B------:R-:W-:-:S06]  /*0810*/  UISETP.NE.U32.AND.EX UP0, UPT, URZ, URZ, UPT, UP0 ;  /* 0x000000ffff00728c */ /* 0x000fcc000bf05100 */
[----:B------:R-:W-:-:S13]  /*0820*/  PLOP3.LUT P0, PT, PT, PT, UP0, 0x80, 0x8 ;  /* 0x000000000008781c */ /* 0x000fda0003f0f008 */
[----:B------:R-:W-:Y:S05]  /*0830*/  @P0 EXIT ;  /* 0x000000000000094d */ /* 0x000fea0003800000 */
[C---:B------:R-:W-:Y:S01]  /*0840*/  IMAD R0, R8.reuse, UR5, RZ ;  /* 0x0000000508007c24 */ /* 0x040fe2000f8e02ff */
[----:B------:R-:W2:Y:S01]  /*0850*/  LDCU.64 UR6, c[0x0][0x390] ;  /* 0x00007200ff0677ac */ /* 0x000ea20008000a00 */
[----:B------:R-:W-:Y:S02]  /*0860*/  IMAD.MOV.U32 R5, RZ, RZ, RZ ;  /* 0x000000ffff057224 */ /* 0x000fe400078e00ff */
[----:B------:R-:W-:Y:S02]  /*0870*/  IMAD R3, R9, UR4, R0 ;  /* 0x0000000409037c24 */ /* 0x000fe4000f8e0200 */
[----:B------:R-:W-:-:S04]  /*0880*/  IMAD.WIDE.U32 R8, R8, UR4, R4 ;  /* 0x0000000408087c25 */ /* 0x000fc8000f8e0004 */
[----:B------:R-:W-:Y:S02]  /*0890*/  IMAD.IADD R0, R9, 0x1, R3 ;  /* 0x0000000109007824 */ /* 0x000fe400078e0203 */
[----:B------:R-:W-:Y:S02]  /*08a0*/  HFMA2 R3, -RZ, RZ, 0, 0 ;  /* 0x00000000ff037431 */ /* 0x000fe400000001ff */
[----:B------:R-:W-:-:S04]  /*08b0*/  IMAD R5, R0, UR20, RZ ;  /* 0x0000001400057c24 */ /* 0x000fc8000f8e02ff */
[C---:B------:R-:W-:Y:S02]  /*08c0*/  IMAD R5, R8.reuse, UR21, R5 ;  /* 0x0000001508057c24 */ /* 0x040fe4000f8e0205 */
[----:B------:R-:W-:-:S04]  /*08d0*/  IMAD.WIDE.U32 R2, R8, UR20, R2 ;  /* 0x0000001408027c25 */ /* 0x000fc8000f8e0002 */
[----:B------:R-:W-:Y:S01]  /*08e0*/  IMAD.IADD R3, R3, 0x1, R5 ;  /* 0x0000000103037824 */ /* 0x000fe200078e0205 */
[----:B--2---:R-:W-:-:S04]  /*08f0*/  LEA R4, P0, R2, UR6, 0x2 ;  /* 0x0000000602047c11 */ /* 0x004fc8000f8010ff */
[----:B------:R-:W-:-:S05]  /*0900*/  LEA.HI.X R5, R2, UR7, R3, 0x2, P0 ;  /* 0x0000000702057c11 */ /* 0x000fca00080f1403 */
[----:B------:R-:W-:Y:S01]  /*0910*/  STG.E desc[UR22][R4.64], RZ ;  /* 0x000000ff04007986 */ /* 0x000fe2000c101916 */
[----:B------:R-:W-:Y:S05]  /*0920*/  EXIT ;  /* 0x000000000000794d */ /* 0x000fea0003800000 */
.L_x_11:
[----:B------:R-:W-:Y:S02]  /*0930*/  UIMAD UR4, UR21, UR6, URZ ;  /* 0x00000006150472a4 */ /* 0x000fe4000f8e02ff */
[----:B------:R-:W-:Y:S02]  /*0940*/  UIMAD.WIDE.U32 UR8, UR20, UR6, URZ ;  /* 0x00000006140872a5 */ /* 0x000fe4000f8e00ff */
[----:B------:R-:W-:Y:S02]  /*0950*/  UIMAD UR4, UR20, UR7, UR4 ;  /* 0x00000007140472a4 */ /* 0x000fe4000f8e0204 */
[----:B------:R-:W-:Y:S02]  /*0960*/  ULOP3.LUT UR28, UR6, 0x7, URZ, 0xc0, !UPT ;  /* 0x00000007061c7892 */ /* 0x000fe4000f8ec0ff */
[----:B------:R-:W-:Y:S02]  /*0970*/  UIADD3 UR12, UPT, UPT, UR9, UR4, URZ ;  /* 0x00000004090c7290 */ /* 0x000fe4000fffe0ff */
[----:B------:R-:W-:-:S02]  /*0980*/  ULOP3.LUT UR10, UR6, 0xfffffff8, URZ, 0xc0, !UPT ;  /* 0xfffffff8060a7892 */ /* 0x000fc4000f8ec0ff */
[----:B------:R-:W-:Y:S02]  /*0990*/  USHF.L.U64.HI UR29, UR20, 0x5, UR21 ;  /* 0x00000005141d7899 */ /* 0x000fe40008010215 */
[----:B------:R-:W-:Y:S01]  /*09a0*/  USHF.L.U64.HI UR11, UR20, 0x2, UR21 ;  /* 0x00000002140b7899 */ /* 0x000fe20008010215 */
[----:B------:R-:W-:Y:S01]  /*09b0*/  UMOV UR4, URZ ;  /* 0x000000ff00047c82 */ /* 0x000fe20008000000 */
[----:B------:R-:W-:-:S10]  /*09c0*/  UMOV UR5, URZ ;  /* 0x000000ff00057c82 */ /* 0x000fd40008000000 */
.L_x_20:
[----:B0-----:R-:W0:Y:S01]  /*09d0*/  LDCU.128 UR16, c[0x0][0x3a0] ;  /* 0x00007400ff1077ac */ /* 0x001e220008000c00 */
[----:B------:R-:W-:Y:S01]  /*09e0*/  MOV R6, R4 ;  /* 0x0000000400067202 */ /* 0x000fe20000000f00 */
[----:B------:R-:W-:Y:S02]  /*09f0*/  IMAD.MOV.U32 R7, RZ, RZ, RZ ;  /* 0x000000ffff077224 */ /* 0x000fe400078e00ff */
[----:B------:R-:W-:Y:S01]  /*0a00*/  IMAD.MOV.U32 R23, RZ, RZ, RZ ;  /* 0x000000ffff177224 */ /* 0x000fe200078e00ff */
[----:B------:R-:W-:Y:S01]  /*0a10*/  UMOV UR7, URZ ;  /* 0x000000ff00077c82 */ /* 0x000fe20008000000 */
[----:B0-----:R-:W-:Y:S01]  /*0a20*/  UISETP.GE.U32.AND UP0, UPT, UR18, 0x8, UPT ;  /* 0x000000081200788c */ /* 0x001fe2000bf06070 */
[----:B------:R-:W-:Y:S01]  /*0a30*/  IMAD.U32 R9, RZ, RZ, UR16 ;  /* 0x00000010ff097e24 */ /* 0x000fe2000f8e00ff */
[----:B------:R-:W-:Y:S02]  /*0a40*/  UIMAD UR6, UR5, UR16, URZ ;  /* 0x00000010050672a4 */ /* 0x000fe4000f8e02ff */
[----:B------:R-:W-:Y:S01]  /*0a50*/  UISETP.GE.U32.AND.EX UP0, UPT, UR19, URZ, UPT, UP0 ;  /* 0x000000ff1300728c */ /* 0x000fe2000bf06100 */
[----:B------:R-:W-:Y:S01]  /*0a60*/  IMAD.WIDE.U32 R6, R9, UR4, R6 ;  /* 0x0000000409067c25 */ /* 0x000fe2000f8e0006 */
[----:B------:R-:W-:-:S06]  /*0a70*/  UIMAD UR6, UR4, UR17, UR6 ;  /* 0x00000011040672a4 */ /* 0x000fcc000f8e0206 */
[----:B------:R-:W-:Y:S01]  /*0a80*/  IADD3 R0, PT, PT, R7, UR6, RZ ;  /* 0x0000000607007c10 */ /* 0x000fe2000fffe0ff */
[----:B------:R-:W-:Y:S01]  /*0a90*/  UMOV UR6, URZ ;  /* 0x000000ff00067c82 */ /* 0x000fe20008000000 */
[----:B------:R-:W-:Y:S05]  /*0aa0*/  BRA.U !UP0, `(.L_x_15) ;  /* 0x00000005082c7547 */ /* 0x000fea000b800000 */
[----:B------:R-:W0:Y:S01]  /*0ab0*/  LDCU.128 UR24, c[0x0][0x380] ;  /* 0x00007000ff1877ac */ /* 0x000e220008000c00 */
[----:B------:R-:W-:Y:S02]  /*0ac0*/  HFMA2 R13, -RZ, RZ, 0, 0 ;  /* 0x00000000ff0d7431 */ /* 0x000fe400000001ff */
[----:B------:R-:W-:Y:S01]  /*0ad0*/  IMAD R9, R0, UR18, RZ ;  /* 0x0000001200097c24 */ /* 0x000fe2000f8e02ff */
[----:B------:R-:W1:Y:S01]  /*0ae0*/  LDCU UR13, c[0x0][0x3ac] ;  /* 0x00007580ff0d77ac */ /* 0x000e620008000800 */
[----:B------:R-:W-:Y:S02]  /*0af0*/  IMAD.U32 R15, RZ, RZ, UR4 ;  /* 0x00000004ff0f7e24 */ /* 0x000fe4000f8e00ff */
[----:B------:R-:W-:Y:S01]  /*0b00*/  IMAD.WIDE.U32 R10, R6, UR18, RZ ;  /* 0x00000012060a7c25 */ /* 0x000fe2000f8e00ff */
[----:B------:R-:W-:-:S03]  /*0b10*/  UIMAD UR6, UR12, UR4, URZ ;  /* 0x000000040c0672a4 */ /* 0x000fc6000f8e02ff */
[----:B------:R-:W-:Y:S01]  /*0b20*/  IMAD.MOV.U32 R12, RZ, RZ, R2 ;  /* 0x000000ffff0c7224 */ /* 0x000fe200078e0002 */
[----:B------:R-:W-:Y:S01]  /*0b30*/  UIMAD UR6, UR5, UR8, UR6 ;  /* 0x00000008050672a4 */ /* 0x000fe2000f8e0206 */
[----:B------:R-:W-:Y:S02]  /*0b40*/  IMAD R9, R6, UR19, R9 ;  /* 0x0000001306097c24 */ /* 0x000fe4000f8e0209 */
[----:B------:R-:W-:Y:S01]  /*0b50*/  IMAD.WIDE.U32 R12, R15, UR8, R12 ;  /* 0x000000080f0c7c25 */ /* 0x000fe2000f8e000c */
[----:B0-----:R-:W-:-:S03]  /*0b60*/  LEA R8, P1, R10, UR24, 0x2 ;  /* 0x000000180a087c11 */ /* 0x001fc6000f8210ff */
[----:B------:R-:W-:Y:S01]  /*0b70*/  IMAD.IADD R9, R11, 0x1, R9 ;  /* 0x000000010b097824 */ /* 0x000fe200078e0209 */
[----:B------:R-:W-:Y:S01]  /*0b80*/  LEA R22, P0, R12, UR26, 0x2 ;  /* 0x0000001a0c167c11 */ /* 0x000fe2000f8010ff */
[----:B------:R-:W-:Y:S01]  /*0b90*/  IMAD.MOV.U32 R23, RZ, RZ, RZ ;  /* 0x000000ffff177224 */ /* 0x000fe200078e00ff */
[----:B------:R-:W-:Y:S01]  /*0ba0*/  IADD3 R8, P2, PT, R8, 0x10, RZ ;  /* 0x0000001008087810 */ /* 0x000fe20007f5e0ff */
[----:B-1----:R-:W-:Y:S01]  /*0bb0*/  UMOV UR7, UR13 ;  /* 0x0000000d00077c82 */ /* 0x002fe20008000000 */
[----:B------:R-:W-:Y:S01]  /*0bc0*/  IADD3 R21, PT, PT, R13, UR6, RZ ;  /* 0x000000060d157c10 */ /* 0x000fe2000fffe0ff */
[----:B------:R-:W-:Y:S01]  /*0bd0*/  UMOV UR6, UR10 ;  /* 0x0000000a00067c82 */ /* 0x000fe20008000000 */
[----:B------:R-:W-:Y:S02]  /*0be0*/  LEA.HI.X R9, R10, UR25, R9, 0x2, P1 ;  /* 0x000000190a097c11 */ /* 0x000fe400088f1409 */
[----:B------:R-:W-:Y:S02]  /*0bf0*/  LEA.HI.X R21, R12, UR27, R21, 0x2, P0 ;  /* 0x0000001b0c157c11 */ /* 0x000fe400080f1415 */
[----:B------:R-:W-:-:S07]  /*0c00*/  IADD3.X R9, PT, PT, RZ, R9, RZ, P2, !PT ;  /* 0x00000009ff097210 */ /* 0x000fce00017fe4ff */
.L_x_16:
[----:B------:R-:W-:Y:S01]  /*0c10*/  USHF.L.U32 UR14, UR20, 0x2, URZ ;  /* 0x00000002140e7899 */ /* 0x000fe200080006ff */
[----:B------:R-:W-:Y:S01]  /*0c20*/  IMAD.MOV.U32 R18, RZ, RZ, R22 ;  /* 0x000000ffff127224 */ /* 0x000fe200078e0016 */
[----:B------:R-:W-:Y:S01]  /*0c30*/  MOV R19, R21 ;  /* 0x0000001500137202 */ /* 0x000fe20000000f00 */
[----:B------:R-:W2:Y:S03]  /*0c40*/  LDG.E R24, desc[UR22][R8.64+-0x10] ;  /* 0xfffff01608187981 */ /* 0x000ea6000c1e1900 */
[----:B------:R-:W-:Y:S01]  /*0c50*/  IADD3 R10, P0, PT, R22, UR14, RZ ;  /* 0x0000000e160a7c10 */ /* 0x000fe2000ff1e0ff */
[----:B------:R-:W2:Y:S03]  /*0c60*/  LDG.E R25, desc[UR22][R18.64] ;  /* 0x0000001612197981 */ /* 0x000ea6000c1e1900 */
[----:B------:R-:W-:Y:S01]  /*0c70*/  IADD3.X R11, PT, PT, R21, UR11, RZ, P0, !PT ;  /* 0x0000000b150b7c10 */ /* 0x000fe200087fe4ff */
[----:B------:R-:W3:Y:S01]  /*0c80*/  LDG.E R27, desc[UR22][R8.64+-0xc] ;  /* 0xfffff416081b7981 */ /* 0x000ee2000c1e1900 */
[----:B------:R-:W-:-:S03]  /*0c90*/  IADD3 R14, P0, PT, R10, UR14, RZ ;  /* 0x0000000e0a0e7c10 */ /* 0x000fc6000ff1e0ff */
[----:B------:R0:W3:Y:S01]  /*0ca0*/  LDG.E R20, desc[UR22][R10.64] ;  /* 0x000000160a147981 */ /* 0x0000e2000c1e1900 */
[----:B------:R-:W-:Y:S02]  /*0cb0*/  IADD3.X R15, PT, PT, R11, UR11, RZ, P0, !PT ;  /* 0x0000000b0b0f7c10 */ /* 0x000fe400087fe4ff */
[----:B------:R-:W-:Y:S01]  /*0cc0*/  IADD3 R16, P0, PT, R14, UR14, RZ ;  /* 0x0000000e0e107c10 */ /* 0x000fe2000ff1e0ff */
[----:B------:R-:W4:Y:S03]  /*0cd0*/  LDG.E R29, desc[UR22][R8.64+-0x8] ;  /* 0xfffff816081d7981 */ /* 0x000f26000c1e1900 */
[----:B------:R-:W-:Y:S01]  /*0ce0*/  IADD3.X R17, PT, PT, R15, UR11, RZ, P0, !PT ;  /* 0x0000000b0f117c10 */ /* 0x000fe200087fe4ff */
[----:B------:R1:W4:Y:S01]  /*0cf0*/  LDG.E R26, desc[UR22][R14.64] ;  /* 0x000000160e1a7981 */ /* 0x000322000c1e1900 */
[----:B------:R-:W-:-:S03]  /*0d00*/  IADD3 R12, P0, PT, R16, UR14, RZ ;  /* 0x0000000e100c7c10 */ /* 0x000fc6000ff1e0ff */
[----:B------:R-:W5:Y:S01]  /*0d10*/  LDG.E R16, desc[UR22][R16.64] ;  /* 0x0000001610107981 */ /* 0x000f62000c1e1900 */
[----:B------:R-:W-:Y:S02]  /*0d20*/  IADD3.X R13, PT, PT, R17, UR11, RZ, P0, !PT ;  /* 0x0000000b110d7c10 */ /* 0x000fe400087fe4ff */
[----:B0-----:R-:W-:Y:S01]  /*0d30*/  IADD3 R10, P0, PT, R12, UR14, RZ ;  /* 0x0000000e0c0a7c10 */ /* 0x001fe2000ff1e0ff */
[----:B------:R-:W5:Y:S03]  /*0d40*/  LDG.E R28, desc[UR22][R8.64+-0x4] ;  /* 0xfffffc16081c7981 */ /* 0x000f66000c1e1900 */
[----:B------:R-:W-:Y:S01]  /*0d50*/  IADD3.X R11, PT, PT, R13, UR11, RZ, P0, !PT ;  /* 0x0000000b0d0b7c10 */ /* 0x000fe200087fe4ff */
[----:B------:R-:W5:Y:S01]  /*0d60*/  LDG.E R12, desc[UR22][R12.64] ;  /* 0x000000160c0c7981 */ /* 0x000f62000c1e1900 */
[----:B-1----:R-:W-:-:S03]  /*0d70*/  IADD3 R14, P0, PT, R10, UR14, RZ ;  /* 0x0000000e0a0e7c10 */ /* 0x002fc6000ff1e0ff */
[----:B------:R-:W5:Y:S01]  /*0d80*/  LDG.E R10, desc[UR22][R10.64] ;  /* 0x000000160a0a7981 */ /* 0x000f62000c1e1900 */
[----:B------:R-:W-:Y:S02]  /*0d90*/  IADD3.X R15, PT, PT, R11, UR11, RZ, P0, !PT ;  /* 0x0000000b0b0f7c10 */ /* 0x000fe400087fe4ff */
[----:B------:R-:W-:Y:S01]  /*0da0*/  IADD3 R18, P0, PT, R14, UR14, RZ ;  /* 0x0000000e0e127c10 */ /* 0x000fe2000ff1e0ff */
[----:B------:R-:W5:Y:S04]  /*0db0*/  LDG.E R17, desc[UR22][R8.64+0x4] ;  /* 0x0000041608117981 */ /* 0x000f68000c1e1900 */
[----:B------:R-:W5:Y:S04]  /*0dc0*/  LDG.E R13, desc[UR22][R8.64+0xc] ;  /* 0x00000c16080d7981 */ /* 0x000f68000c1e1900 */
[----:B------:R-:W5:Y:S01]  /*0dd0*/  LDG.E R11, desc[UR22][R8.64] ;  /* 0x00000016080b7981 */ /* 0x000f62000c1e1900 */
[----:B------:R-:W-:-:S03]  /*0de0*/  IADD3.X R19, PT, PT, R15, UR11, RZ, P0, !PT ;  /* 0x0000000b0f137c10 */ /* 0x000fc600087fe4ff */
[----:B------:R-:W5:Y:S04]  /*0df0*/  LDG.E R14, desc[UR22][R14.64] ;  /* 0x000000160e0e7981 */ /* 0x000f68000c1e1900 */
[----:B------:R-:W5:Y:S04]  /*0e00*/  LDG.E R18, desc[UR22][R18.64] ;  /* 0x0000001612127981 */ /* 0x000f68000c1e1900 */
[----:B------:R0:W5:Y:S01]  /*0e10*/  LDG.E R15, desc[UR22][R8.64+0x8] ;  /* 0x00000816080f7981 */ /* 0x000162000c1e1900 */
[----:B------:R-:W-:-:S04]  /*0e20*/  UIADD3 UR6, UP0, UPT, UR6, -0x8, URZ ;  /* 0xfffffff806067890 */ /* 0x000fc8000ff1e0ff */
[----:B------:R-:W-:Y:S02]  /*0e30*/  UIADD3.X UR7, UPT, UPT, UR7, -0x1, URZ, UP0, !UPT ;  /* 0xffffffff07077890 */ /* 0x000fe400087fe4ff */
[----:B------:R-:W-:-:S04]  /*0e40*/  UISETP.NE.U32.AND UP0, UPT, UR6, URZ, UPT ;  /* 0x000000ff0600728c */ /* 0x000fc8000bf05070 */
[----:B------:R-:W-:Y:S01]  /*0e50*/  UISETP.NE.AND.EX UP0, UPT, UR7, URZ, UPT, UP0 ;  /* 0x000000ff0700728c */ /* 0x000fe2000bf05300 */
[----:B0-----:R-:W-:-:S04]  /*0e60*/  IADD3 R8, P1, PT, R8, 0x20, RZ ;  /* 0x0000002008087810 */ /* 0x001fc80007f3e0ff */
[----:B------:R-:W-:Y:S01]  /*0e70*/  IADD3.X R9, PT, PT, RZ, R9, RZ, P1, !PT ;  /* 0x00000009ff097210 */ /* 0x000fe20000ffe4ff */
[----:B--2---:R-:W-:-:S04]  /*0e80*/  FFMA R24, R24, R25, R23 ;  /* 0x0000001918187223 */ /* 0x004fc80000000017 */
[----:B---3--:R-:W-:-:S04]  /*0e90*/  FFMA R20, R27, R20, R24 ;  /* 0x000000141b147223 */ /* 0x008fc80000000018 */
[----:B----4-:R-:W-:-:S04]  /*0ea0*/  FFMA R29, R29, R26, R20 ;  /* 0x0000001a1d1d7223 */ /* 0x010fc80000000014 */
[----:B-----5:R-:W-:-:S04]  /*0eb0*/  FFMA R16, R28, R16, R29 ;  /* 0x000000101c107223 */ /* 0x020fc8000000001d */
[----:B------:R-:W-:Y:S01]  /*0ec0*/  FFMA R12, R11, R12, R16 ;  /* 0x0000000c0b0c7223 */ /* 0x000fe20000000010 */
[----:B------:R-:W-:-:S03]  /*0ed0*/  IMAD.U32 R11, RZ, RZ, UR20 ;  /* 0x00000014ff0b7e24 */ /* 0x000fc6000f8e00ff */
[----:B------:R-:W-:Y:S02]  /*0ee0*/  FFMA R10, R17, R10, R12 ;  /* 0x0000000a110a7223 */ /* 0x000fe4000000000c */
[----:B------:R-:W-:-:S04]  /*0ef0*/  LEA R22, P0, R11, R22, 0x5 ;  /* 0x000000160b167211 */ /* 0x000fc800078028ff */
[----:B------:R-:W-:Y:S01]  /*0f00*/  IADD3.X R21, PT, PT, R21, UR29, RZ, P0, !PT ;  /* 0x0000001d15157c10 */ /* 0x000fe200087fe4ff */
[----:B------:R-:W-:-:S04]  /*0f10*/  FFMA R10, R15, R14, R10 ;  /* 0x0000000e0f0a7223 */ /* 0x000fc8000000000a */
[----:B------:R-:W-:Y:S01]  /*0f20*/  FFMA R23, R13, R18, R10 ;  /* 0x000000120d177223 */ /* 0x000fe2000000000a */
[----:B------:R-:W-:Y:S06]  /*0f30*/  BRA.U UP0, `(.L_x_16) ;  /* 0xfffffffd00347547 */ /* 0x000fec000b83ffff */
[----:B------:R-:W-:Y:S01]  /*0f40*/  UMOV UR6, UR10 ;  /* 0x0000000a00067c82 */ /* 0x000fe20008000000 */
[----:B------:R-:W-:-:S05]  /*0f50*/  UMOV UR7, UR13 ;  /* 0x0000000d00077c82 */ /* 0x000fca0008000000 */
.L_x_15:
[----:B------:R-:W-:-:S04]  /*0f60*/  UISETP.NE.U32.AND UP0, UPT, UR28, URZ, UPT ;  /* 0x000000ff1c00728c */ /* 0x000fc8000bf05070 */
[----:B------:R-:W-:-:S09]  /*0f70*/  UISETP.NE.AND.EX UP0, UPT, URZ, URZ, UPT, UP0 ;  /* 0x000000ffff00728c */ /* 0x000fd2000bf05300 */
[----:B------:R-:W-:Y:S05]  /*0f80*/  BRA.U !UP0, `(.L_x_17) ;  /* 0x0000000508e07547 */ /* 0x000fea000b800000 */
[----:B------:R-:W-:Y:S02]  /*0f90*/  UIADD3 UR13, UP0, UPT, UR28, -0x1, URZ ;  /* 0xffffffff1c0d7890 */ /* 0x000fe4000ff1e0ff */
[----:B------:R-:W-:Y:S02]  /*0fa0*/  ULOP3.LUT UR30, UR18, 0x3, URZ, 0xc0, !UPT ;  /* 0x00000003121e7892 */ /* 0x000fe4000f8ec0ff */
[----:B------:R-:W-:Y:S02]  /*0fb0*/  UIADD3.X UR14, UPT, UPT, URZ, -0x1, URZ, UP0, !UPT ;  /* 0xffffffffff0e7890 */ /* 0x000fe400087fe4ff */
[----:B------:R-:W-:Y:S02]  /*0fc0*/  UISETP.GE.U32.AND UP1, UPT, UR13, 0x3, UPT ;  /* 0x000000030d00788c */ /* 0x000fe4000bf26070 */
[----:B------:R-:W-:Y:S02]  /*0fd0*/  UISETP.NE.U32.AND UP0, UPT, UR30, URZ, UPT ;  /* 0x000000ff1e00728c */ /* 0x000fe4000bf05070 */
[----:B------:R-:W-:-:S02]  /*0fe0*/  UISETP.GE.U32.AND.EX UP1, UPT, UR14, URZ, UPT, UP1 ;  /* 0x000000ff0e00728c */ /* 0x000fc4000bf26110 */
[----:B------:R-:W-:-:S07]  /*0ff0*/  UISETP.NE.AND.EX UP0, UPT, URZ, URZ, UPT, UP0 ;  /* 0x000000ffff00728c */ /* 0x000fce000bf05300 */
[----:B------:R-:W-:Y:S05]  /*1000*/  BRA.U !UP1, `(.L_x_18) ;  /* 0x0000000109b07547 */ /* 0x000fea000b800000 */
[----:B------:R-:W0:Y:S01]  /*1010*/  LDCU.64 UR16, c[0x0][0x3b0] ;  /* 0x00007600ff1077ac */ /* 0x000e220008000a00 */
[----:B------:R-:W-:Y:S01]  /*1020*/  MOV R8, R2 ;  /* 0x0000000200087202 */ /* 0x000fe20000000f00 */
[----:B------:R-:W-:Y:S01]  /*1030*/  IMAD.MOV.U32 R9, RZ, RZ, RZ ;  /* 0x000000ffff097224 */ /* 0x000fe200078e00ff */
[----:B------:R-:W-:Y:S02]  /*1040*/  UIMAD UR13, UR5, UR18, URZ ;  /* 0x00000012050d72a4 */ /* 0x000fe4000f8e02ff */
[----:B------:R-:W-:Y:S01]  /*1050*/  IMAD R13, R0, UR18, RZ ;  /* 0x00000012000d7c24 */ /* 0x000fe2000f8e02ff */
[----:B------:R-:W-:Y:S02]  /*1060*/  UIMAD.WIDE.U32 UR14, UR4, UR18, UR6 ;  /* 0x00000012040e72a5 */ /* 0x000fe4000f8e0006 */
[----:B------:R-:W-:Y:S02]  /*1070*/  UIMAD UR13, UR4, UR19, UR13 ;  /* 0x00000013040d72a4 */ /* 0x000fe4000f8e020d */
[----:B------:R-:W-:Y:S01]  /*1080*/  IMAD R15, R6, UR19, R13 ;  /* 0x00000013060f7c24 */ /* 0x000fe2000f8e020d */
[----:B------:R-:W1:Y:S01]  /*1090*/  LDCU.128 UR24, c[0x0][0x380] ;  /* 0x00007000ff1877ac */ /* 0x000e620008000c00 */
[----:B------:R-:W-:-:S02]  /*10a0*/  UIADD3 UR13, UPT, UPT, UR15, UR13, URZ ;  /* 0x0000000d0f0d7290 */ /* 0x000fc4000fffe0ff */
[----:B------:R-:W-:Y:S02]  /*10b0*/  UIMAD UR21, UR4, UR18, UR6 ;  /* 0x00000012041572a4 */ /* 0x000fe4000f8e0206 */
[----:B0-----:R-:W-:Y:S02]  /*10c0*/  UIMAD UR13, UR13, UR16, URZ ;  /* 0x000000100d0d72a4 */ /* 0x001fe4000f8e02ff */
[----:B------:R-:W-:Y:S01]  /*10d0*/  IMAD.U32 R11, RZ, RZ, UR16 ;  /* 0x00000010ff0b7e24 */ /* 0x000fe2000f8e00ff */
[----:B------:R-:W-:Y:S02]  /*10e0*/  USHF.L.U32 UR14, UR20, 0x2, URZ ;  /* 0x00000002140e7899 */ /* 0x000fe400080006ff */
[----:B------:R-:W-:Y:S02]  /*10f0*/  UIMAD UR13, UR21, UR17, UR13 ;  /* 0x00000011150d72a4 */ /* 0x000fe4000f8e020d */
[----:B------:R-:W-:Y:S01]  /*1100*/  IMAD.WIDE.U32 R8, R11, UR21, R8 ;  /* 0x000000150b087c25 */ /* 0x000fe2000f8e0008 */
[----:B------:R-:W-:-:S03]  /*1110*/  MOV R11, UR18 ;  /* 0x00000012000b7c02 */ /* 0x000fc60008000f00 */
[----:B------:R-:W-:Y:S01]  /*1120*/  VIADD R9, R9, UR13 ;  /* 0x0000000d09097c36 */ /* 0x000fe20008000000 */
[----:B-1----:R-:W-:Y:S01]  /*1130*/  LEA R12, P0, R8, UR26, 0x2 ;  /* 0x0000001a080c7c11 */ /* 0x002fe2000f8010ff */
[----:B------:R-:W-:-:S03]  /*1140*/  IMAD.WIDE.U32 R10, R6, R11, UR6 ;  /* 0x00000006060a7e25 */ /* 0x000fc6000f8e000b */
[----:B------:R-:W-:Y:S02]  /*1150*/  LEA.HI.X R13, R8, UR27, R9, 0x2, P0 ;  /* 0x0000001b080d7c11 */ /* 0x000fe400080f1409 */
[----:B------:R-:W-:Y:S02]  /*1160*/  LEA R8, P0, R10, UR24, 0x2 ;  /* 0x000000180a087c11 */ /* 0x000fe4000f8010ff */
[----:B------:R-:W-:Y:S02]  /*1170*/  IADD3 R9, PT, PT, R15, R11, RZ ;  /* 0x0000000b0f097210 */ /* 0x000fe40007ffe0ff */
[----:B------:R-:W-:Y:S02]  /*1180*/  IADD3 R14, P1, PT, R12, UR14, RZ ;  /* 0x0000000e0c0e7c10 */ /* 0x000fe4000ff3e0ff */
[----:B------:R-:W-:Y:S01]  /*1190*/  LEA.HI.X R9, R10, UR25, R9, 0x2, P0 ;  /* 0x000000190a097c11 */ /* 0x000fe200080f1409 */
[----:B------:R-:W2:Y:S01]  /*11a0*/  LDG.E R12, desc[UR22][R12.64] ;  /* 0x000000160c0c7981 */ /* 0x000ea2000c1e1900 */
[----:B------:R-:W-:-:S02]  /*11b0*/  IADD3 R16, P0, PT, R14, UR14, RZ ;  /* 0x0000000e0e107c10 */ /* 0x000fc4000ff1e0ff */
[----:B------:R-:W-:Y:S01]  /*11c0*/  IADD3.X R15, PT, PT, R13, UR11, RZ, P1, !PT ;  /* 0x0000000b0d0f7c10 */ /* 0x000fe20008ffe4ff */
[----:B------:R-:W2:Y:S03]  /*11d0*/  LDG.E R18, desc[UR22][R8.64] ;  /* 0x0000001608127981 */ /* 0x000ea6000c1e1900 */
[----:B------:R-:W-:Y:S01]  /*11e0*/  IADD3.X R17, PT, PT, R15, UR11, RZ, P0, !PT ;  /* 0x0000000b0f117c10 */ /* 0x000fe200087fe4ff */
[----:B------:R-:W3:Y:S01]  /*11f0*/  LDG.E R14, desc[UR22][R14.64] ;  /* 0x000000160e0e7981 */ /* 0x000ee2000c1e1900 */
[----:B------:R-:W-:-:S03]  /*1200*/  IADD3 R10, P0, PT, R16, UR14, RZ ;  /* 0x0000000e100a7c10 */ /* 0x000fc6000ff1e0ff */
[----:B------:R-:W3:Y:S01]  /*1210*/  LDG.E R19, desc[UR22][R8.64+0x4] ;  /* 0x0000041608137981 */ /* 0x000ee2000c1e1900 */
[----:B------:R-:W-:-:S03]  /*1220*/  IADD3.X R11, PT, PT, R17, UR11, RZ, P0, !PT ;  /* 0x0000000b110b7c10 */ /* 0x000fc600087fe4ff */
[----:B------:R-:W4:Y:S04]  /*1230*/  LDG.E R16, desc[UR22][R16.64] ;  /* 0x0000001610107981 */ /* 0x000f28000c1e1900 */
[----:B------:R-:W4:Y:S04]  /*1240*/  LDG.E R21, desc[UR22][R8.64+0x8] ;  /* 0x0000081608157981 */ /* 0x000f28000c1e1900 */
[----:B------:R-:W5:Y:S04]  /*1250*/  LDG.E R25, desc[UR22][R8.64+0xc] ;  /* 0x00000c1608197981 */ /* 0x000f68000c1e1900 */
[----:B------:R-:W5:Y:S01]  /*1260*/  LDG.E R10, desc[UR22][R10.64] ;  /* 0x000000160a0a7981 */ /* 0x000f62000c1e1900 */
[----:B------:R-:W-:-:S04]  /*1270*/  UIADD3 UR6, UP1, UPT, UR6, 0x4, URZ ;  /* 0x0000000406067890 */ /* 0x000fc8000ff3e0ff */
[----:B------:R-:W-:Y:S01]  /*1280*/  UIADD3.X UR7, UPT, UPT, URZ, UR7, URZ, UP1, !UPT ;  /* 0x00000007ff077290 */ /* 0x000fe20008ffe4ff */
[----:B--2---:R-:W-:-:S04]  /*1290*/  FFMA R12, R18, R12, R23 ;  /* 0x0000000c120c7223 */ /* 0x004fc80000000017 */
[----:B---3--:R-:W-:-:S04]  /*12a0*/  FFMA R12, R19, R14, R12 ;  /* 0x0000000e130c7223 */ /* 0x008fc8000000000c */
[----:B----4-:R-:W-:-:S04]  /*12b0*/  FFMA R12, R21, R16, R12 ;  /* 0x00000010150c7223 */ /* 0x010fc8000000000c */
[----:B-----5:R-:W-:-:S07]  /*12c0*/  FFMA R23, R25, R10, R12 ;  /* 0x0000000a19177223 */ /* 0x020fce000000000c */
.L_x_18:
[----:B------:R-:W-:Y:S05]  /*12d0*/  BRA.U !UP0, `(.L_x_17) ;  /* 0x00000005080c7547 */ /* 0x000fea000b800000 */
[----:B------:R-:W-:Y:S02]  /*12e0*/  UISETP.NE.U32.AND UP1, UPT, UR30, 0x1, UPT ;  /* 0x000000011e00788c */ /* 0x000fe4000bf25070 */
[----:B------:R-:W-:Y:S02]  /*12f0*/  ULOP3.LUT UR13, UR18, 0x1, URZ, 0xc0, !UPT ;  /* 0x00000001120d7892 */ /* 0x000fe4000f8ec0ff */
[----:B------:R-:W-:Y:S02]  /*1300*/  UISETP.NE.AND.EX UP1, UPT, URZ, URZ, UPT, UP1 ;  /* 0x000000ffff00728c */ /* 0x000fe4000bf25310 */
[----:B------:R-:W-:-:S04]  /*1310*/  UISETP.NE.U32.AND UP0, UPT, UR13, 0x1, UPT ;  /* 0x000000010d00788c */ /* 0x000fc8000bf05070 */
[----:B------:R-:W-:-:S03]  /*1320*/  UISETP.NE.U32.AND.EX UP0, UPT, URZ, URZ, UPT, UP0 ;  /* 0x000000ffff00728c */ /* 0x000fc6000bf05100 */
[----:B------:R-:W-:Y:S08]  /*1330*/  BRA.U !UP1, `(.L_x_19) ;  /* 0x0000000109887547 */ /* 0x000ff0000b800000 */
[----:B------:R-:W0:Y:S01]  /*1340*/  LDCU.64 UR16, c[0x0][0x3b0] ;  /* 0x00007600ff1077ac */ /* 0x000e220008000a00 */
[----:B------:R-:W-:Y:S02]  /*1350*/  IMAD R9, R0, UR18, RZ ;  /* 0x0000001200097c24 */ /* 0x000fe4000f8e02ff */
[----:B------:R-:W-:Y:S01]  /*1360*/  IMAD.U32 R11, RZ, RZ, UR18 ;  /* 0x00000012ff0b7e24 */ /* 0x000fe2000f8e00ff */
[----:B------:R-:W-:Y:S01]  /*1370*/  UIMAD UR13, UR5, UR18, URZ ;  /* 0x00000012050d72a4 */ /* 0x000fe2000f8e02ff */
[----:B------:R-:W-:Y:S01]  /*1380*/  IMAD R15, R6, UR19, R9 ;  /* 0x00000013060f7c24 */ /* 0x000fe2000f8e0209 */
[----:B------:R-:W1:Y:S01]  /*1390*/  LDCU.128 UR24, c[0x0][0x380] ;  /* 0x00007000ff1877ac */ /* 0x000e620008000c00 */
[----:B------:R-:W-:Y:S02]  /*13a0*/  HFMA2 R9, -RZ, RZ, 0, 0 ;  /* 0x00000000ff097431 */ /* 0x000fe400000001ff */
[----:B------:R-:W-:Y:S01]  /*13b0*/  IMAD.MOV.U32 R8, RZ, RZ, R2 ;  /* 0x000000ffff087224 */ /* 0x000fe200078e0002 */
[----:B------:R-:W-:-:S02]  /*13c0*/  UIMAD.WIDE.U32 UR14, UR4, UR18, UR6 ;  /* 0x00000012040e72a5 */ /* 0x000fc4000f8e0006 */
[----:B------:R-:W-:Y:S01]  /*13d0*/  IMAD.WIDE.U32 R10, R6, R11, UR6 ;  /* 0x00000006060a7e25 */ /* 0x000fe2000f8e000b */
[----:B------:R-:W-:Y:S02]  /*13e0*/  UIMAD UR13, UR4, UR19, UR13 ;  /* 0x00000013040d72a4 */ /* 0x000fe4000f8e020d */
[----:B------:R-:W-:Y:S01]  /*13f0*/  UIMAD UR14, UR4, UR18, UR6 ;  /* 0x00000012040e72a4 */ /* 0x000fe2000f8e0206 */
[----:B------:R-:W-:Y:S01]  /*1400*/  IMAD.IADD R15, R15, 0x1, R11 ;  /* 0x000000010f0f7824 */ /* 0x000fe200078e020b */
[----:B------:R-:W-:Y:S01]  /*1410*/  UIADD3 UR13, UPT, UPT, UR15, UR13, URZ ;  /* 0x0000000d0f0d7290 */ /* 0x000fe2000fffe0ff */
[----:B0-----:R-:W-:-:S03]  /*1420*/  MOV R13, UR16 ;  /* 0x00000010000d7c02 */ /* 0x001fc60008000f00 */
[----:B------:R-:W-:Y:S02]  /*1430*/  UIMAD UR13, UR13, UR16, URZ ;  /* 0x000000100d0d72a4 */ /* 0x000fe4000f8e02ff */
[----:B------:R-:W-:Y:S02]  /*1440*/  IMAD.WIDE.U32 R12, R13, UR14, R8 ;  /* 0x0000000e0d0c7c25 */ /* 0x000fe4000f8e0008 */
[----:B------:R-:W-:Y:S01]  /*1450*/  UIMAD UR13, UR14, UR17, UR13 ;  /* 0x000000110e0d72a4 */ /* 0x000fe2000f8e020d */
[----:B-1----:R-:W-:Y:S01]  /*1460*/  LEA R8, P0, R10, UR24, 0x2 ;  /* 0x000000180a087c11 */ /* 0x002fe2000f8010ff */
[----:B------:R-:W-:Y:S01]  /*1470*/  USHF.L.U32 UR14, UR20, 0x2, URZ ;  /* 0x00000002140e7899 */ /* 0x000fe200080006ff */
[----:B------:R-:W-:-:S03]  /*1480*/  LEA R14, P1, R12, UR26, 0x2 ;  /* 0x0000001a0c0e7c11 */ /* 0x000fc6000f8210ff */
[----:B------:R-:W-:Y:S02]  /*1490*/  IADD3 R11, PT, PT, R13, UR13, RZ ;  /* 0x0000000d0d0b7c10 */ /* 0x000fe4000fffe0ff */
[----:B------:R-:W-:Y:S02]  /*14a0*/  LEA.HI.X R9, R10, UR25, R15, 0x2, P0 ;  /* 0x000000190a097c11 */ /* 0x000fe400080f140f */
[----:B------:R-:W-:Y:S02]  /*14b0*/  IADD3 R10, P0, PT, R14, UR14, RZ ;  /* 0x0000000e0e0a7c10 */ /* 0x000fe4000ff1e0ff */
[----:B------:R-:W-:Y:S01]  /*14c0*/  LEA.HI.X R15, R12, UR27, R11, 0x2, P1 ;  /* 0x0000001b0c0f7c11 */ /* 0x000fe200088f140b */
[----:B------:R-:W2:Y:S03]  /*14d0*/  LDG.E R13, desc[UR22][R8.64+0x4] ;  /* 0x00000416080d7981 */ /* 0x000ea6000c1e1900 */
[----:B------:R-:W-:Y:S01]  /*14e0*/  IADD3.X R11, PT, PT, R15, UR11, RZ, P0, !PT ;  /* 0x0000000b0f0b7c10 */ /* 0x000fe200087fe4ff */
[----:B------:R-:W3:Y:S04]  /*14f0*/  LDG.E R12, desc[UR22][R8.64] ;  /* 0x00000016080c7981 */ /* 0x000ee8000c1e1900 */
[----:B------:R-:W3:Y:S04]  /*1500*/  LDG.E R14, desc[UR22][R14.64] ;  /* 0x000000160e0e7981 */ /* 0x000ee8000c1e1900 */
[----:B------:R-:W2:Y:S01]  /*1510*/  LDG.E R10, desc[UR22][R10.64] ;  /* 0x000000160a0a7981 */ /* 0x000ea2000c1e1900 */
[----:B------:R-:W-:-:S04]  /*1520*/  UIADD3 UR6, UP1, UPT, UR6, 0x2, URZ ;  /* 0x0000000206067890 */ /* 0x000fc8000ff3e0ff */
[----:B------:R-:W-:Y:S01]  /*1530*/  UIADD3.X UR7, UPT, UPT, URZ, UR7, URZ, UP1, !UPT ;  /* 0x00000007ff077290 */ /* 0x000fe20008ffe4ff */
[----:B---3--:R-:W-:-:S04]  /*1540*/  FFMA R12, R12, R14, R23 ;  /* 0x0000000e0c0c7223 */ /* 0x008fc80000000017 */
[----:B--2---:R-:W-:-:S07]  /*1550*/  FFMA R23, R13, R10, R12 ;  /* 0x0000000a0d177223 */ /* 0x004fce000000000c */
.L_x_19:
[----:B------:R-:W-:Y:S05]  /*1560*/  BRA.U UP0, `(.L_x_17) ;  /* 0x0000000100687547 */ /* 0x000fea000b800000 */
[----:B------:R-:W0:Y:S01]  /*1570*/  LDCU.64 UR16, c[0x0][0x3b0] ;  /* 0x00007600ff1077ac */ /* 0x000e220008000a00 */
[----:B------:R-:W-:Y:S01]  /*1580*/  IMAD.U32 R8, RZ, RZ, UR6 ;  /* 0x00000006ff087e24 */ /* 0x000fe2000f8e00ff */
[----:B------:R-:W-:Y:S01]  /*1590*/  MOV R9, UR7 ;  /* 0x0000000700097c02 */ /* 0x000fe20008000f00 */
[----:B------:R-:W-:Y:S01]  /*15a0*/  IMAD R11, R0, UR18, RZ ;  /* 0x00000012000b7c24 */ /* 0x000fe2000f8e02ff */
[----:B------:R-:W-:Y:S01]  /*15b0*/  UIMAD UR13, UR5, UR18, URZ ;  /* 0x00000012050d72a4 */ /* 0x000fe2000f8e02ff */
[----:B------:R-:W-:Y:S01]  /*15c0*/  MOV R12, R2 ;  /* 0x00000002000c7202 */ /* 0x000fe20000000f00 */
[----:B------:R-:W-:Y:S01]  /*15d0*/  UIMAD.WIDE.U32 UR14, UR4, UR18, UR6 ;  /* 0x00000012040e72a5 */ /* 0x000fe2000f8e0006 */
[----:B------:R-:W-:Y:S01]  /*15e0*/  IMAD.MOV.U32 R13, RZ, RZ, RZ ;  /* 0x000000ffff0d7224 */ /* 0x000fe200078e00ff */
[----:B------:R-:W-:Y:S02]  /*15f0*/  UIMAD UR13, UR4, UR19, UR13 ;  /* 0x00000013040d72a4 */ /* 0x000fe4000f8e020d */
[C---:B------:R-:W-:Y:S01]  /*1600*/  IMAD R11, R6.reuse, UR19, R11 ;  /* 0x00000013060b7c24 */ /* 0x040fe2000f8e020b */
[----:B------:R-:W1:Y:S01]  /*1610*/  LDCU.128 UR24, c[0x0][0x380] ;  /* 0x00007000ff1877ac */ /* 0x000e620008000c00 */
[----:B------:R-:W-:Y:S01]  /*1620*/  IMAD.WIDE.U32 R8, R6, UR18, R8 ;  /* 0x0000001206087c25 */ /* 0x000fe2000f8e0008 */
[----:B------:R-:W-:-:S04]  /*1630*/  UIADD3 UR6, UPT, UPT, UR13, UR15, URZ ;  /* 0x0000000f0d067290 */ /* 0x000fc8000fffe0ff */
[----:B------:R-:W-:Y:S01]  /*1640*/  IADD3 R11, PT, PT, R11, R9, RZ ;  /* 0x000000090b0b7210 */ /* 0x000fe20007ffe0ff */
[----:B0-----:R-:W-:Y:S02]  /*1650*/  UIMAD UR6, UR6, UR16, URZ ;  /* 0x00000010060672a4 */ /* 0x001fe4000f8e02ff */
[----:B------:R-:W-:Y:S02]  /*1660*/  IMAD.U32 R15, RZ, RZ, UR16 ;  /* 0x00000010ff0f7e24 */ /* 0x000fe4000f8e00ff */
[----:B------:R-:W-:Y:S02]  /*1670*/  UIMAD UR6, UR14, UR17, UR6 ;  /* 0x000000110e0672a4 */ /* 0x000fe4000f8e0206 */
[----:B------:R-:W-:-:S04]  /*1680*/  IMAD.WIDE.U32 R12, R15, UR14, R12 ;  /* 0x0000000e0f0c7c25 */ /* 0x000fc8000f8e000c */
[----:B------:R-:W-:Y:S01]  /*1690*/  VIADD R9, R13, UR6 ;  /* 0x000000060d097c36 */ /* 0x000fe20008000000 */
[----:B-1----:R-:W-:Y:S02]  /*16a0*/  LEA R10, P0, R8, UR24, 0x2 ;  /* 0x00000018080a7c11 */ /* 0x002fe4000f8010ff */
[----:B------:R-:W-:Y:S02]  /*16b0*/  LEA R14, P1, R12, UR26, 0x2 ;  /* 0x0000001a0c0e7c11 */ /* 0x000fe4000f8210ff */
[----:B------:R-:W-:Y:S02]  /*16c0*/  LEA.HI.X R11, R8, UR25, R11, 0x2, P0 ;  /* 0x00000019080b7c11 */ /* 0x000fe400080f140b */
[----:B------:R-:W-:-:S03]  /*16d0*/  LEA.HI.X R15, R12, UR27, R9, 0x2, P1 ;  /* 0x0000001b0c0f7c11 */ /* 0x000fc600088f1409 */
[----:B------:R-:W2:Y:S04]  /*16e0*/  LDG.E R10, desc[UR22][R10.64] ;  /* 0x000000160a0a7981 */ /* 0x000ea8000c1e1900 */
[----:B------:R-:W2:Y:S02]  /*16f0*/  LDG.E R14, desc[UR22][R14.64] ;  /* 0x000000160e0e7981 */ /* 0x000ea4000c1e1900 */
[----:B--2---:R-:W-:-:S07]  /*1700*/  FFMA R23, R10, R14, R23 ;  /* 0x0000000e0a177223 */ /* 0x004fce0000000017 */
.L_x_17:
[----:B------:R-:W0:Y:S01]  /*1710*/  LDCU.64 UR6, c[0x0][0x3b0] ;  /* 0x00007600ff0677ac */ /* 0x000e220008000a00 */
[----:B------:R-:W-:Y:S01]  /*1720*/  MOV R8, R2 ;  /* 0x0000000200087202 */ /* 0x000fe20000000f00 */
[----:B------:R-:W-:Y:S01]  /*1730*/  IMAD.MOV.U32 R9, RZ, RZ, RZ ;  /* 0x000000ffff097224 */ /* 0x000fe200078e00ff */
        /* <DEDUP_REMOVED lines=8> */
[----:B------:R-:W-:-:S03]  /*17c0*/  UISETP.NE.AND.EX UP0, UPT, UR5, UR19, UPT, UP0 ;  /* 0x000000130500728c */ /* 0x000fc6000bf05300 */
[----:B------:R-:W-:-:S04]  /*17d0*/  IADD3 R7, PT, PT, R9, R7, RZ ;  /* 0x0000000709077210 */ /* 0x000fc80007ffe0ff */
[----:B------:R-:W-:-:S05]  /*17e0*/  LEA.HI.X R7, R8, UR17, R7, 0x2, P0 ;  /* 0x0000001108077c11 */ /* 0x000fca00080f1407 */
[----:B------:R0:W-:Y:S01]  /*17f0*/  STG.E desc[UR22][R6.64], R23 ;  /* 0x0000001706007986 */ /* 0x0001e2000c101916 */
[----:B------:R-:W-:Y:S05]  /*1800*/  BRA.U UP0, `(.L_x_20) ;  /* 0xfffffff100707547 */ /* 0x000fea000b83ffff */
[----:B------:R-:W-:Y:S05]  /*1810*/  EXIT ;  /* 0x000000000000794d */ /* 0x000fea0003800000 */
.L_x_21:
        /* <DEDUP_REMOVED lines=14> */
.L_x_52:


//--------------------- .text._Z10bmm_kernelIiEvPKT_S2_PS0_mmmm --------------------------
	.section	.text._Z10bmm_kernelIiEvPKT_S2_PS0_mmmm,"ax",@progbits
	.align	128
        .global         _Z10bmm_kernelIiEvPKT_S2_PS0_mmmm
        .type           _Z10bmm_kernelIiEvPKT_S2_PS0_mmmm,@function
        .size           _Z10bmm_kernelIiEvPKT_S2_PS0_mmmm,(.L_x_53 - _Z10bmm_kernelIiEvPKT_S2_PS0_mmmm)
        .other          _Z10bmm_kernelIiEvPKT_S2_PS0_mmmm,@"STO_CUDA_ENTRY STV_DEFAULT"
_Z10bmm_kernelIiEvPKT_S2_PS0_mmmm:
.text._Z10bmm_kernelIiEvPKT_S2_PS0_mmmm:
        /* <DEDUP_REMOVED lines=77> */
.L_x_24:
        /* <DEDUP_REMOVED lines=19> */
.L_x_23:
        /* <DEDUP_REMOVED lines=31> */
.L_x_25:
        /* <DEDUP_REMOVED lines=20> */
.L_x_22:
        /* <DEDUP_REMOVED lines=10> */
.L_x_31:
        /* <DEDUP_REMOVED lines=36> */
.L_x_27:
        /* <DEDUP_REMOVED lines=39> */
[----:B--2---:R-:W-:-:S04]  /*0e80*/  IMAD R24, R24, R25, R23 ;  /* 0x0000001918187224 */ /* 0x004fc800078e0217 */
[----:B---3--:R-:W-:-:S04]  /*0e90*/  IMAD R20, R27, R20, R24 ;  /* 0x000000141b147224 */ /* 0x008fc800078e0218 */
[----:B----4-:R-:W-:-:S04]  /*0ea0*/  IMAD R29, R29, R26, R20 ;  /* 0x0000001a1d1d7224 */ /* 0x010fc800078e0214 */
[----:B-----5:R-:W-:Y:S02]  /*0eb0*/  IMAD R16, R28, R16, R29 ;  /* 0x000000101c107224 */ /* 0x020fe400078e021d */
[----:B------:R-:W-:-:S05]  /*0ec0*/  IMAD.U32 R23, RZ, RZ, UR20 ;  /* 0x00000014ff177e24 */ /* 0x000fca000f8e00ff */
[----:B------:R-:W-:Y:S01]  /*0ed0*/  LEA R22, P0, R23, R22, 0x5 ;  /* 0x0000001617167211 */ /* 0x000fe200078028ff */
[----:B------:R-:W-:-:S04]  /*0ee0*/  IMAD R11, R11, R12, R16 ;  /* 0x0000000c0b0b7224 */ /* 0x000fc800078e0210 */
[----:B------:R-:W-:Y:S01]  /*0ef0*/  IMAD R10, R17, R10, R11 ;  /* 0x0000000a110a7224 */ /* 0x000fe200078e020b */
[----:B------:R-:W-:-:S03]  /*0f00*/  IADD3.X R21, PT, PT, R21, UR29, RZ, P0, !PT ;  /* 0x0000001d15157c10 */ /* 0x000fc600087fe4ff */
[----:B------:R-:W-:-:S04]  /*0f10*/  IMAD R10, R15, R14, R10 ;  /* 0x0000000e0f0a7224 */ /* 0x000fc800078e020a */
[----:B------:R-:W-:Y:S01]  /*0f20*/  IMAD R23, R13, R18, R10 ;  /* 0x000000120d177224 */ /* 0x000fe200078e020a */
[----:B------:R-:W-:Y:S06]  /*0f30*/  BRA.U UP0, `(.L_x_27) ;  /* 0xfffffffd00347547 */ /* 0x000fec000b83ffff */
[----:B------:R-:W-:Y:S01]  /*0f40*/  UMOV UR6, UR10 ;  /* 0x0000000a00067c82 */ /* 0x000fe20008000000 */
[----:B------:R-:W-:-:S05]  /*0f50*/  UMOV UR7, UR13 ;  /* 0x0000000d00077c82 */ /* 0x000fca0008000000 */
.L_x_26:
        /* <DEDUP_REMOVED lines=51> */
[----:B--2---:R-:W-:-:S04]  /*1290*/  IMAD R12, R18, R12, R23 ;  /* 0x0000000c120c7224 */ /* 0x004fc800078e0217 */
[----:B---3--:R-:W-:-:S04]  /*12a0*/  IMAD R12, R19, R14, R12 ;  /* 0x0000000e130c7224 */ /* 0x008fc800078e020c */
[----:B----4-:R-:W-:-:S04]  /*12b0*/  IMAD R12, R21, R16, R12 ;  /* 0x00000010150c7224 */ /* 0x010fc800078e020c */
[----:B-----5:R-:W-:-:S07]  /*12c0*/  IMAD R23, R25, R10, R12 ;  /* 0x0000000a19177224 */ /* 0x020fce00078e020c */
.L_x_29:
        /* <DEDUP_REMOVED lines=39> */
[----:B---3--:R-:W-:-:S04]  /*1540*/  IMAD R12, R12, R14, R23 ;  /* 0x0000000e0c0c7224 */ /* 0x008fc800078e0217 */
[----:B--2---:R-:W-:-:S07]  /*1550*/  IMAD R23, R13, R10, R12 ;  /* 0x0000000a0d177224 */ /* 0x004fce00078e020c */
.L_x_30:
        /* <DEDUP_REMOVED lines=26> */
[----:B--2---:R-:W-:-:S07]  /*1700*/  IMAD R23, R10, R14, R23 ;  /* 0x0000000e0a177224 */ /* 0x004fce00078e0217 */
.L_x_28:
        /* <DEDUP_REMOVED lines=17> */
.L_x_32:
        /* <DEDUP_REMOVED lines=14> */
.L_x_53:


//--------------------- .text._Z9mm_kernelIdEvPKT_S2_PS0_mmm --------------------------
	.section	.text._Z9mm_kernelIdEvPKT_S2_PS0_mmm,"ax",@progbits
	.align	128
        .global         _Z9mm_kernelIdEvPKT_S2_PS0_mmm
        .type           _Z9mm_kernelIdEvPKT_S2_PS0_mmm,@function
        .size           _Z9mm_kernelIdEvPKT_S2_PS0_mmm,(.L_x_54 - _Z9mm_kernelIdEvPKT_S2_PS0_mmm)
        .other          _Z9mm_kernelIdEvPKT_S2_PS0_mmm,@"STO_CUDA_ENTRY STV_DEFAULT"
_Z9mm_kernelIdEvPKT_S2_PS0_mmm:
.text._Z9mm_kernelIdEvPKT_S2_PS0_mmm:
        /* <DEDUP_REMOVED lines=8> */
[----:B------:R-:W3:Y:S01]  /*0080*/  LDC.64 R6, c[0x0][0x3a8] ;  /* 0x0000ea00ff067b82 */ /* 0x000ee20000000a00 */
[----:B0-----:R-:W-:-:S02]  /*0090*/  IMAD R8, R8, UR5, R9 ;  /* 0x0000000508087c24 */ /* 0x001fc4000f8e0209 */
[----:B-1----:R-:W-:-:S05]  /*00a0*/  IMAD R0, R0, UR4, R3 ;  /* 0x0000000400007c24 */ /* 0x002fca000f8e0203 */
[----:B--2---:R-:W-:Y:S02]  /*00b0*/  ISETP.GE.U32.AND P0, PT, R0, UR6, PT ;  /* 0x0000000600007c0c */ /* 0x004fe4000bf06070 */
[----:B---3--:R-:W-:-:S04]  /*00c0*/  ISETP.GE.U32.AND P1, PT, R8, R6, PT ;  /* 0x000000060800720c */ /* 0x008fc80003f26070 */
[----:B------:R-:W-:-:S04]  /*00d0*/  ISETP.GE.U32.AND.EX P1, PT, RZ, R7, PT, P1 ;  /* 0x00000007ff00720c */ /* 0x000fc80003f26110 */
[----:B------:R-:W-:-:S13]  /*00e0*/  ISETP.GE.U32.OR.EX P0, PT, RZ, UR7, P1, P0 ;  /* 0x00000007ff007c0c */ /* 0x000fda0008f06500 */
[----:B------:R-:W-:Y:S05]  /*00f0*/  @P0 EXIT ;  /* 0x000000000000094d */ /* 0x000fea0003800000 */
[----:B------:R-:W0:Y:S01]  /*0100*/  LDCU.64 UR8, c[0x0][0x3a0] ;  /* 0x00007400ff0877ac */ /* 0x000e220008000a00 */
[----:B------:R-:W-:Y:S01]  /*0110*/  CS2R R16, SRZ ;  /* 0x0000000000107805 */ /* 0x000fe2000001ff00 */
[----:B------:R-:W1:Y:S01]  /*0120*/  LDCU.64 UR10, c[0x0][0x358] ;  /* 0x00006b00ff0a77ac */ /* 0x000e620008000a00 */
[----:B0-----:R-:W-:-:S04]  /*0130*/  UISETP.NE.U32.AND UP0, UPT, UR8, URZ, UPT ;  /* 0x000000ff0800728c */ /* 0x001fc8000bf05070 */
[----:B------:R-:W-:-:S09]  /*0140*/  UISETP.NE.AND.EX UP0, UPT, UR9, URZ, UPT, UP0 ;  /* 0x000000ff0900728c */ /* 0x000fd2000bf05300 */
[----:B-1----:R-:W-:Y:S05]  /*0150*/  BRA.U !UP0, `(.L_x_33) ;  /* 0x0000000908907547 */ /* 0x002fea000b800000 */
[----:B------:R-:W-:Y:S02]  /*0160*/  UISETP.GE.U32.AND UP1, UPT, UR8, 0x8, UPT ;  /* 0x000000080800788c */ /* 0x000fe4000bf26070 */
[C---:B------:R-:W-:Y:S01]  /*0170*/  IMAD.WIDE.U32 R12, R0.reuse, UR8, RZ ;  /* 0x00000008000c7c25 */ /* 0x040fe2000f8e00ff */
[----:B------:R-:W-:Y:S01]  /*0180*/  ULOP3.LUT UR12, UR8, 0x7, URZ, 0xc0, !UPT ;  /* 0x00000007080c7892 */ /* 0x000fe2000f8ec0ff */
[----:B------:R-:W-:Y:S01]  /*0190*/  CS2R R16, SRZ ;  /* 0x0000000000107805 */ /* 0x000fe2000001ff00 */
[----:B------:R-:W-:Y:S02]  /*01a0*/  UISETP.GE.U32.AND.EX UP1, UPT, UR9, URZ, UPT, UP1 ;  /* 0x000000ff0900728c */ /* 0x000fe4000bf26110 */
[----:B------:R-:W-:Y:S01]  /*01b0*/  IMAD R2, R0, UR9, R13 ;  /* 0x0000000900027c24 */ /* 0x000fe2000f8e020d */
[----:B------:R-:W-:Y:S01]  /*01c0*/  UISETP.NE.U32.AND UP0, UPT, UR12, URZ, UPT ;  /* 0x000000ff0c00728c */ /* 0x000fe2000bf05070 */
[----:B------:R-:W-:Y:S01]  /*01d0*/  UMOV UR4, URZ ;  /* 0x000000ff00047c82 */ /* 0x000fe20008000000 */
[----:B------:R-:W-:-:S02]  /*01e0*/  UMOV UR5, URZ ;  /* 0x000000ff00057c82 */ /* 0x000fc40008000000 */
[----:B------:R-:W-:Y:S02]  /*01f0*/  UISETP.NE.AND.EX UP0, UPT, URZ, URZ, UPT, UP0 ;  /* 0x000000ffff00728c */ /* 0x000fe4000bf05300 */
[----:B------:R-:W-:Y:S09]  /*0200*/  BRA.U !UP1, `(.L_x_34) ;  /* 0x0000000509007547 */ /* 0x000ff2000b800000 */
[----:B------:R-:W0:Y:S01]  /*0210*/  LDCU.128 UR16, c[0x0][0x380] ;  /* 0x00007000ff1077ac */ /* 0x000e220008000c00 */
[C-C-:B------:R-:W-:Y:S01]  /*0220*/  SHF.L.U64.HI R5, R6.reuse, 0x3, R7.reuse ;  /* 0x0000000306057819 */ /* 0x140fe20000010207 */
[C---:B------:R-:W-:Y:S01]  /*0230*/  IMAD.SHL.U32 R29, R6.reuse, 0x8, RZ ;  /* 0x00000008061d7824 */ /* 0x040fe200078e00ff */
[----:B------:R-:W-:Y:S01]  /*0240*/  SHF.L.U64.HI R28, R6, 0x6, R7 ;  /* 0x00000006061c7819 */ /* 0x000fe20000010207 */
[----:B------:R-:W1:Y:S01]  /*0250*/  LDCU UR5, c[0x0][0x3a4] ;  /* 0x00007480ff0577ac */ /* 0x000e620008000800 */
[----:B------:R-:W-:Y:S01]  /*0260*/  CS2R R16, SRZ ;  /* 0x0000000000107805 */ /* 0x000fe2000001ff00 */
[----:B------:R-:W-:-:S07]  /*0270*/  ULOP3.LUT UR4, UR8, 0xfffffff8, URZ, 0xc0, !UPT ;  /* 0xfffffff808047892 */ /* 0x000fce000f8ec0ff */
[----:B------:R-:W-:Y:S01]  /*0280*/  UMOV UR6, UR4 ;  /* 0x0000000400067c82 */ /* 0x000fe20008000000 */
[----:B0-----:R-:W-:Y:S02]  /*0290*/  LEA R10, P1, R12, UR16, 0x3 ;  /* 0x000000100c0a7c11 */ /* 0x001fe4000f8218ff */
[----:B------:R-:W-:Y:S02]  /*02a0*/  LEA R3, P0, R8, UR18, 0x3 ;  /* 0x0000001208037c11 */ /* 0x000fe4000f8018ff */
[----:B------:R-:W-:Y:S01]  /*02b0*/  LEA.HI.X R11, R12, UR17, R2, 0x3, P1 ;  /* 0x000000110c0b7c11 */ /* 0x000fe200088f1c02 */
[----:B-1----:R-:W-:Y:S01]  /*02c0*/  UMOV UR7, UR5 ;  /* 0x0000000500077c82 */ /* 0x002fe20008000000 */
[----:B------:R-:W-:Y:S02]  /*02d0*/  IADD3 R10, P1, PT, R10, 0x20, RZ ;  /* 0x000000200a0a7810 */ /* 0x000fe40007f3e0ff */
[----:B------:R-:W-:-:S03]  /*02e0*/  LEA.HI.X R4, R8, UR19, RZ, 0x3, P0 ;  /* 0x0000001308047c11 */ /* 0x000fc600080f1cff */
[----:B------:R-:W-:-:S08]  /*02f0*/  IMAD.X R11, RZ, RZ, R11, P1 ;  /* 0x000000ffff0b7224 */ /* 0x000fd000008e060b */
.L_x_35:
[----:B------:R-:W-:Y:S01]  /*0300*/  IMAD.MOV.U32 R26, RZ, RZ, R3 ;  /* 0x000000ffff1a7224 */ /* 0x000fe200078e0003 */
[----:B------:R-:W2:Y:S01]  /*0310*/  LDG.E.64 R14, desc[UR10][R10.64+-0x20] ;  /* 0xffffe00a0a0e7981 */ /* 0x000ea2000c1e1b00 */
[----:B------:R-:W-:Y:S01]  /*0320*/  IMAD.MOV.U32 R27, RZ, RZ, R4 ;  /* 0x000000ffff1b7224 */ /* 0x000fe200078e0004 */
[----:B------:R-:W-:Y:S02]  /*0330*/  IADD3 R24, P0, PT, R3, R29, RZ ;  /* 0x0000001d03187210 */ /* 0x000fe40007f1e0ff */
[----:B------:R-:W3:Y:S04]  /*0340*/  LDG.E.64 R18, desc[UR10][R10.64+-0x18] ;  /* 0xffffe80a0a127981 */ /* 0x000ee8000c1e1b00 */
[----:B------:R-:W2:Y:S01]  /*0350*/  LDG.E.64 R22, desc[UR10][R26.64] ;  /* 0x0000000a1a167981 */ /* 0x000ea2000c1e1b00 */
[----:B------:R-:W-:-:S05]  /*0360*/  IMAD.X R25, R4, 0x1, R5, P0 ;  /* 0x0000000104197824 */ /* 0x000fca00000e0605 */
[----:B------:R0:W3:Y:S02]  /*0370*/  LDG.E.64 R20, desc[UR10][R24.64] ;  /* 0x0000000a18147981 */ /* 0x0000e4000c1e1b00 */
[----:B0-----:R-:W-:-:S05]  /*0380*/  IADD3 R24, P0, PT, R24, R29, RZ ;  /* 0x0000001d18187210 */ /* 0x001fca0007f1e0ff */
[----:B------:R-:W-:Y:S01]  /*0390*/  IMAD.X R25, R25, 0x1, R5, P0 ;  /* 0x0000000119197824 */ /* 0x000fe200000e0605 */
[----:B------:R-:W-:-:S05]  /*03a0*/  IADD3 R26, P0, PT, R24, R29, RZ ;  /* 0x0000001d181a7210 */ /* 0x000fca0007f1e0ff */
[----:B------:R-:W-:Y:S01]  /*03b0*/  IMAD.X R27, R25, 0x1, R5, P0 ;  /* 0x00000001191b7824 */ /* 0x000fe200000e0605 */
[----:B--2---:R-:W-:Y:S01]  /*03c0*/  DFMA R22, R14, R22, R16 ;  /* 0x000000160e16722b */ /* 0x004fe20000000010 */
[----:B------:R-:W2:Y:S04]  /*03d0*/  LDG.E.64 R14, desc[UR10][R24.64] ;  /* 0x0000000a180e7981 */ /* 0x000ea8000c1e1b00 */
[----:B------:R-:W2:Y:S03]  /*03e0*/  LDG.E.64 R16, desc[UR10][R10.64+-0x10] ;  /* 0xfffff00a0a107981 */ /* 0x000ea6000c1e1b00 */
[----:B---3--:R-:W-:Y:S01]  /*03f0*/  DFMA R22, R18, R20, R22 ;  /* 0x000000141216722b */ /* 0x008fe20000000016 */
[----:B------:R-:W3:Y:S04]  /*0400*/  LDG.E.64 R18, desc[UR10][R26.64] ;  /* 0x0000000a1a127981 */ /* 0x000ee8000c1e1b00 */
[----:B------:R-:W3:Y:S04]  /*0410*/  LDG.E.64 R20, desc[UR10][R10.64+-0x8] ;  /* 0xfffff80a0a147981 */ /* 0x000ee8000c1e1b00 */
[----:B------:R-:W4:Y:S01]  /*0420*/  LDG.E.64 R24, desc[UR10][R10.64] ;  /* 0x0000000a0a187981 */ /* 0x000f22000c1e1b00 */
[----:B--2---:R-:W-:Y:S01]  /*0430*/  DFMA R14, R16, R14, R22 ;  /* 0x0000000e100e722b */ /* 0x004fe20000000016 */
[----:B------:R-:W-:-:S05]  /*0440*/  IADD3 R22, P0, PT, R26, R29, RZ ;  /* 0x0000001d1a167210 */ /* 0x000fca0007f1e0ff */
[--C-:B------:R-:W-:Y:S01]  /*0450*/  IMAD.X R23, R27, 0x1, R5.reuse, P0 ;  /* 0x000000011b177824 */ /* 0x100fe200000e0605 */
[-C--:B------:R-:W-:Y:S01]  /*0460*/  IADD3 R16, P0, PT, R22, R29.reuse, RZ ;  /* 0x0000001d16107210 */ /* 0x080fe20007f1e0ff */
[----:B---3--:R-:W-:Y:S01]  /*0470*/  DFMA R20, R20, R18, R14 ;  /* 0x000000121414722b */ /* 0x008fe2000000000e */
[----:B------:R-:W2:Y:S03]  /*0480*/  LDG.E.64 R26, desc[UR10][R10.64+0x10] ;  /* 0x0000100a0a1a7981 */ /* 0x000ea6000c1e1b00 */
[----:B------:R-:W-:Y:S01]  /*0490*/  IMAD.X R17, R23, 0x1, R5, P0 ;  /* 0x0000000117117824 */ /* 0x000fe200000e0605 */
[----:B------:R-:W3:Y:S04]  /*04a0*/  LDG.E.64 R18, desc[UR10][R10.64+0x8] ;  /* 0x0000080a0a127981 */ /* 0x000ee8000c1e1b00 */
[----:B------:R-:W4:Y:S04]  /*04b0*/  LDG.E.64 R22, desc[UR10][R22.64] ;  /* 0x0000000a16167981 */ /* 0x000f28000c1e1b00 */
[----:B------:R-:W3:Y:S01]  /*04c0*/  LDG.E.64 R14, desc[UR10][R16.64] ;  /* 0x0000000a100e7981 */ /* 0x000ee2000c1e1b00 */
[----:B----4-:R-:W-:Y:S01]  /*04d0*/  DFMA R20, R24, R22, R20 ;  /* 0x000000161814722b */ /* 0x010fe20000000014 */
[----:B------:R-:W-:-:S02]  /*04e0*/  IADD3 R24, P0, PT, R16, R29, RZ ;  /* 0x0000001d10187210 */ /* 0x000fc40007f1e0ff */
[----:B------:R0:W4:Y:S03]  /*04f0*/  LDG.E.64 R22, desc[UR10][R10.64+0x18] ;  /* 0x0000180a0a167981 */ /* 0x000126000c1e1b00 */
[--C-:B------:R-:W-:Y:S02]  /*0500*/  IMAD.X R25, R17, 0x1, R5.reuse, P0 ;  /* 0x0000000111197824 */ /* 0x100fe400000e0605 */
[----:B---3--:R-:W-:Y:S01]  /*0510*/  DFMA R20, R18, R14, R20 ;  /* 0x0000000e1214722b */ /* 0x008fe20000000014 */
[----:B------:R-:W-:Y:S02]  /*0520*/  IADD3 R14, P0, PT, R24, R29, RZ ;  /* 0x0000001d180e7210 */ /* 0x000fe40007f1e0ff */
[----:B------:R-:W2:Y:S03]  /*0530*/  LDG.E.64 R18, desc[UR10][R24.64] ;  /* 0x0000000a18127981 */ /* 0x000ea6000c1e1b00 */
[----:B------:R-:W-:-:S06]  /*0540*/  IMAD.X R15, R25, 0x1, R5, P0 ;  /* 0x00000001190f7824 */ /* 0x000fcc00000e0605 */
[----:B------:R-:W4:Y:S01]  /*0550*/  LDG.E.64 R14, desc[UR10][R14.64] ;  /* 0x0000000a0e0e7981 */ /* 0x000f22000c1e1b00 */
[----:B------:R-:W-:-:S04]  /*0560*/  UIADD3 UR6, UP1, UPT, UR6, -0x8, URZ ;  /* 0xfffffff806067890 */ /* 0x000fc8000ff3e0ff */
[----:B------:R-:W-:Y:S02]  /*0570*/  UIADD3.X UR7, UPT, UPT, UR7, -0x1, URZ, UP1, !UPT ;  /* 0xffffffff07077890 */ /* 0x000fe40008ffe4ff */
[----:B------:R-:W-:-:S04]  /*0580*/  UISETP.NE.U32.AND UP1, UPT, UR6, URZ, UPT ;  /* 0x000000ff0600728c */ /* 0x000fc8000bf25070 */
[----:B------:R-:W-:Y:S01]  /*0590*/  UISETP.NE.AND.EX UP1, UPT, UR7, URZ, UPT, UP1 ;  /* 0x000000ff0700728c */ /* 0x000fe2000bf25310 */
[----:B------:R-:W-:Y:S02]  /*05a0*/  LEA R3, P0, R6, R3, 0x6 ;  /* 0x0000000306037211 */ /* 0x000fe400078030ff */
[----:B0-----:R-:W-:-:S03]  /*05b0*/  IADD3 R10, P1, PT, R10, 0x40, RZ ;  /* 0x000000400a0a7810 */ /* 0x001fc60007f3e0ff */
[----:B------:R-:W-:Y:S02]  /*05c0*/  IMAD.X R4, R4, 0x1, R28, P0 ;  /* 0x0000000104047824 */ /* 0x000fe400000e061c */
[----:B------:R-:W-:Y:S01]  /*05d0*/  IMAD.X R11, RZ, RZ, R11, P1 ;  /* 0x000000ffff0b7224 */ /* 0x000fe200008e060b */
[----:B--2---:R-:W-:-:S08]  /*05e0*/  DFMA R18, R26, R18, R20 ;  /* 0x000000121a12722b */ /* 0x004fd00000000014 */
[----:B----4-:R-:W-:Y:S01]  /*05f0*/  DFMA R16, R22, R14, R18 ;  /* 0x0000000e1610722b */ /* 0x010fe20000000012 */
[----:B------:R-:W-:Y:S10]  /*0600*/  BRA.U UP1, `(.L_x_35) ;  /* 0xfffffffd013c7547 */ /* 0x000ff4000b83ffff */
.L_x_34:
[----:B------:R-:W-:Y:S05]  /*0610*/  BRA.U !UP0, `(.L_x_33) ;  /* 0x0000000508607547 */ /* 0x000fea000b800000 */
[----:B------:R-:W-:Y:S02]  /*0620*/  UISETP.GE.U32.AND UP1, UPT, UR12, 0x4, UPT ;  /* 0x000000040c00788c */ /* 0x000fe4000bf26070 */
[----:B------:R-:W-:Y:S02]  /*0630*/  ULOP3.LUT UR7, UR8, 0x3, URZ, 0xc0, !UPT ;  /* 0x0000000308077892 */ /* 0x000fe4000f8ec0ff */
[----:B------:R-:W-:Y:S02]  /*0640*/  UISETP.GE.U32.AND.EX UP1, UPT, URZ, URZ, UPT, UP1 ;  /* 0x000000ffff00728c */ /* 0x000fe4000bf26110 */
[----:B------:R-:W-:-:S04]  /*0650*/  UISETP.NE.U32.AND UP0, UPT, UR7, URZ, UPT ;  /* 0x000000ff0700728c */ /* 0x000fc8000bf05070 */
[----:B------:R-:W-:-:S03]  /*0660*/  UISETP.NE.AND.EX UP0, UPT, URZ, URZ, UPT, UP0 ;  /* 0x000000ffff00728c */ /* 0x000fc6000bf05300 */
[----:B------:R-:W-:Y:S08]  /*0670*/  BRA.U !UP1, `(.L_x_36) ;  /* 0x00000001098c7547 */ /* 0x000ff0000b800000 */
[----:B------:R-:W0:Y:S01]  /*0680*/  LDCU.128 UR12, c[0x0][0x380] ;  /* 0x00007000ff0c77ac */ /* 0x000e220008000c00 */
[----:B------:R-:W-:Y:S01]  /*0690*/  IMAD R14, R6, UR5, RZ ;  /* 0x00000005060e7c24 */ /* 0x000fe2000f8e02ff */
[----:B------:R-:W-:Y:S01]  /*06a0*/  IADD3 R10, P1, PT, R12, UR4, RZ ;  /* 0x000000040c0a7c10 */ /* 0x000fe2000ff3e0ff */
[----:B------:R-:W-:Y:S02]  /*06b0*/  IMAD.MOV.U32 R9, RZ, RZ, RZ ;  /* 0x000000ffff097224 */ /* 0x000fe400078e00ff */
[----:B------:R-:W-:Y:S01]  /*06c0*/  IMAD R3, R7, UR4, R14 ;  /* 0x0000000407037c24 */ /* 0x000fe2000f8e020e */
[----:B------:R-:W-:Y:S01]  /*06d0*/  IADD3.X R11, PT, PT, R2, UR5, RZ, P1, !PT ;  /* 0x00000005020b7c10 */ /* 0x000fe20008ffe4ff */
[----:B------:R-:W-:-:S04]  /*06e0*/  IMAD.WIDE.U32 R4, R6, UR4, R8 ;  /* 0x0000000406047c25 */ /* 0x000fc8000f8e0008 */
[----:B------:R-:W-:Y:S01]  /*06f0*/  IMAD.IADD R3, R5, 0x1, R3 ;  /* 0x0000000105037824 */ /* 0x000fe200078e0203 */
[----:B0-----:R-:W-:Y:S02]  /*0700*/  LEA R14, P0, R10, UR12, 0x3 ;  /* 0x0000000c0a0e7c11 */ /* 0x001fe4000f8018ff */
[----:B------:R-:W-:Y:S02]  /*0710*/  LEA R28, P1, R4, UR14, 0x3 ;  /* 0x0000000e041c7c11 */ /* 0x000fe4000f8218ff */
[----:B------:R-:W-:Y:S02]  /*0720*/  LEA.HI.X R15, R10, UR13, R11, 0x3, P0 ;  /* 0x0000000d0a0f7c11 */ /* 0x000fe400080f1c0b */
[----:B------:R-:W-:-:S03]  /*0730*/  LEA.HI.X R29, R4, UR15, R3, 0x3, P1 ;  /* 0x0000000f041d7c11 */ /* 0x000fc600088f1c03 */
[----:B------:R-:W2:Y:S04]  /*0740*/  LDG.E.64 R20, desc[UR10][R14.64] ;  /* 0x0000000a0e147981 */ /* 0x000ea8000c1e1b00 */
[----:B------:R-:W2:Y:S01]  /*0750*/  LDG.E.64 R22, desc[UR10][R28.64] ;  /* 0x0000000a1c167981 */ /* 0x000ea2000c1e1b00 */
[----:B------:R-:W-:-:S03]  /*0760*/  IMAD.WIDE.U32 R24, R6, 0x8, RZ ;  /* 0x0000000806187825 */ /* 0x000fc600078e00ff */
[----:B------:R-:W3:Y:S01]  /*0770*/  LDG.E.64 R4, desc[UR10][R14.64+0x8] ;  /* 0x0000080a0e047981 */ /* 0x000ee2000c1e1b00 */
[----:B------:R-:W-:Y:S01]  /*0780*/  IMAD.SHL.U32 R3, R7, 0x8, RZ ;  /* 0x0000000807037824 */ /* 0x000fe200078e00ff */
[----:B------:R-:W-:-:S03]  /*0790*/  IADD3 R26, P0, PT, R28, R24, RZ ;  /* 0x000000181c1a7210 */ /* 0x000fc60007f1e0ff */
[----:B------:R-:W-:-:S04]  /*07a0*/  IMAD.IADD R3, R25, 0x1, R3 ;  /* 0x0000000119037824 */ /* 0x000fc800078e0203 */
[----:B------:R-:W-:Y:S01]  /*07b0*/  IMAD.X R27, R3, 0x1, R29, P0 ;  /* 0x00000001031b7824 */ /* 0x000fe200000e061d */
[-C--:B------:R-:W-:Y:S01]  /*07c0*/  IADD3 R18, P0, PT, R26, R24.reuse, RZ ;  /* 0x000000181a127210 */ /* 0x080fe20007f1e0ff */
[----:B------:R-:W4:Y:S04]  /*07d0*/  LDG.E.64 R28, desc[UR10][R14.64+0x18] ;  /* 0x0000180a0e1c7981 */ /* 0x000f28000c1e1b00 */
[----:B------:R-:W3:Y:S01]  /*07e0*/  LDG.E.64 R10, desc[UR10][R26.64] ;  /* 0x0000000a1a0a7981 */ /* 0x000ee2000c1e1b00 */
[----:B------:R-:W-:Y:S01]  /*07f0*/  IMAD.X R19, R27, 0x1, R3, P0 ;  /* 0x000000011b137824 */ /* 0x000fe200000e0603 */
[----:B------:R-:W-:-:S05]  /*0800*/  IADD3 R24, P0, PT, R18, R24, RZ ;  /* 0x0000001812187210 */ /* 0x000fca0007f1e0ff */
[----:B------:R-:W-:-:S06]  /*0810*/  IMAD.X R25, R19, 0x1, R3, P0 ;  /* 0x0000000113197824 */ /* 0x000fcc00000e0603 */
[----:B------:R-:W4:Y:S01]  /*0820*/  LDG.E.64 R24, desc[UR10][R24.64] ;  /* 0x0000000a18187981 */ /* 0x000f22000c1e1b00 */
[----:B--2---:R-:W-:-:S03]  /*0830*/  DFMA R20, R20, R22, R16 ;  /* 0x000000161414722b */ /* 0x004fc60000000010 */
[----:B------:R-:W2:Y:S04]  /*0840*/  LDG.E.64 R16, desc[UR10][R14.64+0x10] ;  /* 0x0000100a0e107981 */ /* 0x000ea8000c1e1b00 */
[----:B------:R-:W2:Y:S01]  /*0850*/  LDG.E.64 R22, desc[UR10][R18.64] ;  /* 0x0000000a12167981 */ /* 0x000ea2000c1e1b00 */
[----:B---3--:R-:W-:Y:S01]  /*0860*/  DFMA R4, R4, R10, R20 ;  /* 0x0000000a0404722b */ /* 0x008fe20000000014 */
[----:B------:R-:W-:-:S04]  /*0870*/  UIADD3 UR4, UP1, UPT, UR4, 0x4, URZ ;  /* 0x0000000404047890 */ /* 0x000fc8000ff3e0ff */
[----:B------:R-:W-:-:S03]  /*0880*/  UIADD3.X UR5, UPT, UPT, URZ, UR5, URZ, UP1, !UPT ;  /* 0x00000005ff057290 */ /* 0x000fc60008ffe4ff */
[----:B--2---:R-:W-:-:S08]  /*0890*/  DFMA R16, R16, R22, R4 ;  /* 0x000000161010722b */ /* 0x004fd00000000004 */
[----:B----4-:R-:W-:-:S11]  /*08a0*/  DFMA R16, R28, R24, R16 ;  /* 0x000000181c10722b */ /* 0x010fd60000000010 */
.L_x_36:
[----:B------:R-:W-:Y:S05]  /*08b0*/  BRA.U !UP0, `(.L_x_33) ;  /* 0x0000000108b87547 */ /* 0x000fea000b800000 */
[----:B------:R-:W-:Y:S02]  /*08c0*/  UISETP.NE.U32.AND UP1, UPT, UR7, 0x1, UPT ;  /* 0x000000010700788c */ /* 0x000fe4000bf25070 */
[----:B------:R-:W-:Y:S02]  /*08d0*/  ULOP3.LUT UR6, UR8, 0x1, URZ, 0xc0, !UPT ;  /* 0x0000000108067892 */ /* 0x000fe4000f8ec0ff */
[----:B------:R-:W-:Y:S02]  /*08e0*/  UISETP.NE.AND.EX UP1, UPT, URZ, URZ, UPT, UP1 ;  /* 0x000000ffff00728c */ /* 0x000fe4000bf25310 */
[----:B------:R-:W-:-:S04]  /*08f0*/  UISETP.NE.U32.AND UP0, UPT, UR6, 0x1, UPT ;  /* 0x000000010600788c */ /* 0x000fc8000bf05070 */
[----:B------:R-:W-:-:S03]  /*0900*/  UISETP.NE.U32.AND.EX UP0, UPT, URZ, URZ, UPT, UP0 ;  /* 0x000000ffff00728c */ /* 0x000fc6000bf05100 */
[----:B------:R-:W-:Y:S08]  /*0910*/  BRA.U !UP1, `(.L_x_37) ;  /* 0x00000001095c7547 */ /* 0x000ff0000b800000 */
[----:B------:R-:W0:Y:S01]  /*0920*/  LDCU.128 UR12, c[0x0][0x380] ;  /* 0x00007000ff0c77ac */ /* 0x000e220008000c00 */
[----:B------:R-:W-:Y:S01]  /*0930*/  IMAD.MOV.U32 R4, RZ, RZ, R8 ;  /* 0x000000ffff047224 */ /* 0x000fe200078e0008 */
[----:B------:R-:W-:Y:S01]  /*0940*/  IADD3 R3, P1, PT, R12, UR4, RZ ;  /* 0x000000040c037c10 */ /* 0x000fe2000ff3e0ff */
[----:B------:R-:W-:Y:S02]  /*0950*/  IMAD.MOV.U32 R5, RZ, RZ, RZ ;  /* 0x000000ffff057224 */ /* 0x000fe400078e00ff */
[----:B------:R-:W-:Y:S01]  /*0960*/  IMAD R10, R6, UR5, RZ ;  /* 0x00000005060a7c24 */ /* 0x000fe2000f8e02ff */
[----:B------:R-:W-:Y:S01]  /*0970*/  IADD3.X R18, PT, PT, R2, UR5, RZ, P1, !PT ;  /* 0x0000000502127c10 */ /* 0x000fe20008ffe4ff */
[----:B------:R-:W-:-:S04]  /*0980*/  IMAD.WIDE.U32 R14, R6, UR4, R4 ;  /* 0x00000004060e7c25 */ /* 0x000fc8000f8e0004 */
[----:B------:R-:W-:-:S04]  /*0990*/  IMAD R5, R7, UR4, R10 ;  /* 0x0000000407057c24 */ /* 0x000fc8000f8e020a */
[----:B------:R-:W-:Y:S01]  /*09a0*/  IMAD.IADD R11, R15, 0x1, R5 ;  /* 0x000000010f0b7824 */ /* 0x000fe200078e0205 */
[C---:B0-----:R-:W-:Y:S02]  /*09b0*/  LEA R4, P0, R3.reuse, UR12, 0x3 ;  /* 0x0000000c03047c11 */ /* 0x041fe4000f8018ff */
[C---:B------:R-:W-:Y:S02]  /*09c0*/  LEA R10, P1, R14.reuse, UR14, 0x3 ;  /* 0x0000000e0e0a7c11 */ /* 0x040fe4000f8218ff */
[----:B------:R-:W-:Y:S02]  /*09d0*/  LEA.HI.X R5, R3, UR13, R18, 0x3, P0 ;  /* 0x0000000d03057c11 */ /* 0x000fe400080f1c12 */
[----:B------:R-:W-:Y:S02]  /*09e0*/  LEA.HI.X R11, R14, UR15, R11, 0x3, P1 ;  /* 0x0000000f0e0b7c11 */ /* 0x000fe400088f1c0b */
[C---:B------:R-:W-:Y:S01]  /*09f0*/  LEA R14, P0, R6.reuse, R10, 0x3 ;  /* 0x0000000a060e7211 */ /* 0x040fe200078018ff */
[----:B------:R-:W2:Y:S04]  /*0a00*/  LDG.E.64 R18, desc[UR10][R4.64] ;  /* 0x0000000a04127981 */ /* 0x000ea8000c1e1b00 */
[----:B------:R-:W2:Y:S01]  /*0a10*/  LDG.E.64 R20, desc[UR10][R10.64] ;  /* 0x0000000a0a147981 */ /* 0x000ea2000c1e1b00 */
[----:B------:R-:W-:-:S03]  /*0a20*/  LEA.HI.X R15, R6, R11, R7, 0x3, P0 ;  /* 0x0000000b060f7211 */ /* 0x000fc600000f1c07 */
[----:B------:R-:W3:Y:S04]  /*0a30*/  LDG.E.64 R22, desc[UR10][R4.64+0x8] ;  /* 0x0000080a04167981 */ /* 0x000ee8000c1e1b00 */
[----:B------:R-:W3:Y:S01]  /*0a40*/  LDG.E.64 R14, desc[UR10][R14.64] ;  /* 0x0000000a0e0e7981 */ /* 0x000ee2000c1e1b00 */
[----:B------:R-:W-:-:S04]  /*0a50*/  UIADD3 UR4, UP1, UPT, UR4, 0x2, URZ ;  /* 0x0000000204047890 */ /* 0x000fc8000ff3e0ff */
[----:B------:R-:W-:Y:S01]  /*0a60*/  UIADD3.X UR5, UPT, UPT, URZ, UR5, URZ, UP1, !UPT ;  /* 0x00000005ff057290 */ /* 0x000fe20008ffe4ff */
[----:B--2---:R-:W-:-:S08]  /*0a70*/  DFMA R16, R18, R20, R16 ;  /* 0x000000141210722b */ /* 0x004fd00000000010 */
[----:B---3--:R-:W-:-:S11]  /*0a80*/  DFMA R16, R22, R14, R16 ;  /* 0x0000000e1610722b */ /* 0x008fd60000000010 */
.L_x_37:
[----:B------:R-:W-:Y:S05]  /*0a90*/  BRA.U UP0, `(.L_x_33) ;  /* 0x0000000100407547 */ /* 0x000fea000b800000 */
[----:B------:R-:W0:Y:S01]  /*0aa0*/  LDCU.128 UR12, c[0x0][0x380] ;  /* 0x00007000ff0c77ac */ /* 0x000e220008000c00 */
[----:B------:R-:W-:Y:S01]  /*0ab0*/  IMAD R10, R6, UR5, RZ ;  /* 0x00000005060a7c24 */ /* 0x000fe2000f8e02ff */
[----:B------:R-:W-:Y:S01]  /*0ac0*/  IADD3 R13, P1, PT, R12, UR4, RZ ;  /* 0x000000040c0d7c10 */ /* 0x000fe2000ff3e0ff */
[----:B------:R-:W-:Y:S02]  /*0ad0*/  IMAD.MOV.U32 R4, RZ, RZ, R8 ;  /* 0x000000ffff047224 */ /* 0x000fe400078e0008 */
[----:B------:R-:W-:Y:S01]  /*0ae0*/  IMAD.MOV.U32 R5, RZ, RZ, RZ ;  /* 0x000000ffff057224 */ /* 0x000fe200078e00ff */
[----:B------:R-:W-:Y:S01]  /*0af0*/  IADD3.X R2, PT, PT, R2, UR5, RZ, P1, !PT ;  /* 0x0000000502027c10 */ /* 0x000fe20008ffe4ff */
[----:B------:R-:W-:Y:S02]  /*0b00*/  IMAD R3, R7, UR4, R10 ;  /* 0x0000000407037c24 */ /* 0x000fe4000f8e020a */
[----:B------:R-:W-:-:S04]  /*0b10*/  IMAD.WIDE.U32 R4, R6, UR4, R4 ;  /* 0x0000000406047c25 */ /* 0x000fc8000f8e0004 */
[----:B------:R-:W-:Y:S01]  /*0b20*/  IMAD.IADD R3, R5, 0x1, R3 ;  /* 0x0000000105037824 */ /* 0x000fe200078e0203 */
[C---:B0-----:R-:W-:Y:S02]  /*0b30*/  LEA R10, P0, R13.reuse, UR12, 0x3 ;  /* 0x0000000c0d0a7c11 */ /* 0x041fe4000f8018ff */
[C---:B------:R-:W-:Y:S02]  /*0b40*/  LEA R12, P1, R4.reuse, UR14, 0x3 ;  /* 0x0000000e040c7c11 */ /* 0x040fe4000f8218ff */
[----:B------:R-:W-:Y:S02]  /*0b50*/  LEA.HI.X R11, R13, UR13, R2, 0x3, P0 ;  /* 0x0000000d0d0b7c11 */ /* 0x000fe400080f1c02 */
[----:B------:R-:W-:-:S03]  /*0b60*/  LEA.HI.X R13, R4, UR15, R3, 0x3, P1 ;  /* 0x0000000f040d7c11 */ /* 0x000fc600088f1c03 */
[----:B------:R-:W2:Y:S04]  /*0b70*/  LDG.E.64 R2, desc[UR10][R10.64] ;  /* 0x0000000a0a027981 */ /* 0x000ea8000c1e1b00 */
[----:B------:R-:W2:Y:S02]  /*0b80*/  LDG.E.64 R4, desc[UR10][R12.64] ;  /* 0x0000000a0c047981 */ /* 0x000ea4000c1e1b00 */
[----:B--2---:R-:W-:-:S11]  /*0b90*/  DFMA R16, R2, R4, R16 ;  /* 0x000000040210722b */ /* 0x004fd60000000010 */
.L_x_33:
[----:B------:R-:W0:Y:S01]  /*0ba0*/  LDCU.64 UR4, c[0x0][0x390] ;  /* 0x00007200ff0477ac */ /* 0x000e220008000a00 */
[----:B------:R-:W-:Y:S02]  /*0bb0*/  IMAD.MOV.U32 R2, RZ, RZ, R8 ;  /* 0x000000ffff027224 */ /* 0x000fe400078e0008 */
[----:B------:R-:W-:Y:S02]  /*0bc0*/  IMAD.MOV.U32 R3, RZ, RZ, RZ ;  /* 0x000000ffff037224 */ /* 0x000fe400078e00ff */
[----:B------:R-:W-:-:S04]  /*0bd0*/  IMAD.WIDE.U32 R2, R0, R6, R2 ;  /* 0x0000000600027225 */ /* 0x000fc800078e0002 */
[----:B------:R-:W-:Y:S01]  /*0be0*/  IMAD R7, R0, R7, R3 ;  /* 0x0000000700077224 */ /* 0x000fe200078e0203 */
[----:B0-----:R-:W-:-:S04]  /*0bf0*/  LEA R4, P0, R2, UR4, 0x3 ;  /* 0x0000000402047c11 */ /* 0x001fc8000f8018ff */
[----:B------:R-:W-:-:S05]  /*0c00*/  LEA.HI.X R5, R2, UR5, R7, 0x3, P0 ;  /* 0x0000000502057c11 */ /* 0x000fca00080f1c07 */
[----:B------:R-:W-:Y:S01]  /*0c10*/  STG.E.64 desc[UR10][R4.64], R16 ;  /* 0x0000001004007986 */ /* 0x000fe2000c101b0a */
[----:B------:R-:W-:Y:S05]  /*0c20*/  EXIT ;  /* 0x000000000000794d */ /* 0x000fea0003800000 */
.L_x_38:
        /* <DEDUP_REMOVED lines=13> */
.L_x_54:


//--------------------- .text._Z9mm_kernelIfEvPKT_S2_PS0_mmm --------------------------
	.section	.text._Z9mm_kernelIfEvPKT_S2_PS0_mmm,"ax",@progbits
	.align	128
        .global         _Z9mm_kernelIfEvPKT_S2_PS0_mmm
        .type           _Z9mm_kernelIfEvPKT_S2_PS0_mmm,@function
        .size           _Z9mm_kernelIfEvPKT_S2_PS0_mmm,(.L_x_55 - _Z9mm_kernelIfEvPKT_S2_PS0_mmm)
        .other          _Z9mm_kernelIfEvPKT_S2_PS0_mmm,@"STO_CUDA_ENTRY STV_DEFAULT"
_Z9mm_kernelIfEvPKT_S2_PS0_mmm:
.text._Z9mm_kernelIfEvPKT_S2_PS0_mmm:
        /* <DEDUP_REMOVED lines=17> */
[----:B------:R-:W-:Y:S01]  /*0110*/  IMAD.MOV.U32 R19, RZ, RZ, RZ ;  /* 0x000000ffff137224 */ /* 0x000fe200078e00ff */
[----:B------:R-:W1:Y:S01]  /*0120*/  LDCU.64 UR10, c[0x0][0x358] ;  /* 0x00006b00ff0a77ac */ /* 0x000e620008000a00 */
[----:B0-----:R-:W-:-:S04]  /*0130*/  UISETP.NE.U32.AND UP0, UPT, UR8, URZ, UPT ;  /* 0x000000ff0800728c */ /* 0x001fc8000bf05070 */
[----:B------:R-:W-:-:S09]  /*0140*/  UISETP.NE.AND.EX UP0, UPT, UR9, URZ, UPT, UP0 ;  /* 0x000000ff0900728c */ /* 0x000fd2000bf05300 */
[----:B-1----:R-:W-:Y:S05]  /*0150*/  BRA.U !UP0, `(.L_x_39) ;  /* 0x0000000908947547 */ /* 0x002fea000b800000 */
[----:B------:R-:W-:Y:S02]  /*0160*/  UISETP.GE.U32.AND UP1, UPT, UR8, 0x8, UPT ;  /* 0x000000080800788c */ /* 0x000fe4000bf26070 */
[C---:B------:R-:W-:Y:S01]  /*0170*/  IMAD.WIDE.U32 R14, R0.reuse, UR8, RZ ;  /* 0x00000008000e7c25 */ /* 0x040fe2000f8e00ff */
[----:B------:R-:W-:Y:S02]  /*0180*/  ULOP3.LUT UR12, UR8, 0x7, URZ, 0xc0, !UPT ;  /* 0x00000007080c7892 */ /* 0x000fe4000f8ec0ff */
[----:B------:R-:W-:Y:S01]  /*0190*/  UISETP.GE.U32.AND.EX UP1, UPT, UR9, URZ, UPT, UP1 ;  /* 0x000000ff0900728c */ /* 0x000fe2000bf26110 */
[----:B------:R-:W-:Y:S01]  /*01a0*/  IMAD.MOV.U32 R19, RZ, RZ, RZ ;  /* 0x000000ffff137224 */ /* 0x000fe200078e00ff */
[----:B------:R-:W-:Y:S01]  /*01b0*/  UISETP.NE.U32.AND UP0, UPT, UR12, URZ, UPT ;  /* 0x000000ff0c00728c */ /* 0x000fe2000bf05070 */
[----:B------:R-:W-:Y:S01]  /*01c0*/  IMAD R2, R0, UR9, R15 ;  /* 0x0000000900027c24 */ /* 0x000fe2000f8e020f */
[----:B------:R-:W-:Y:S01]  /*01d0*/  UMOV UR4, URZ ;  /* 0x000000ff00047c82 */ /* 0x000fe20008000000 */
[----:B------:R-:W-:Y:S01]  /*01e0*/  UMOV UR5, URZ ;  /* 0x000000ff00057c82 */ /* 0x000fe20008000000 */
[----:B------:R-:W-:-:S03]  /*01f0*/  UISETP.NE.AND.EX UP0, UPT, URZ, URZ, UPT, UP0 ;  /* 0x000000ffff00728c */ /* 0x000fc6000bf05300 */
[----:B------:R-:W-:Y:S08]  /*0200*/  BRA.U !UP1, `(.L_x_40) ;  /* 0x0000000509047547 */ /* 0x000ff0000b800000 */
[----:B------:R-:W0:Y:S01]  /*0210*/  LDCU.128 UR16, c[0x0][0x380] ;  /* 0x00007000ff1077ac */ /* 0x000e220008000c00 */
[C-C-:B------:R-:W-:Y:S01]  /*0220*/  SHF.L.U64.HI R6, R10.reuse, 0x5, R11.reuse ;  /* 0x000000050a067819 */ /* 0x140fe2000001020b */
[----:B------:R-:W-:Y:S01]  /*0230*/  IMAD.MOV.U32 R19, RZ, RZ, RZ ;  /* 0x000000ffff137224 */ /* 0x000fe200078e00ff */
[C---:B------:R-:W-:Y:S01]  /*0240*/  SHF.L.U64.HI R8, R10.reuse, 0x2, R11 ;  /* 0x000000020a087819 */ /* 0x040fe2000001020b */
[----:B------:R-:W1:Y:S01]  /*0250*/  LDCU UR5, c[0x0][0x3a4] ;  /* 0x00007480ff0577ac */ /* 0x000e620008000800 */
[----:B------:R-:W-:Y:S01]  /*0260*/  SHF.L.U32 R5, R10, 0x2, RZ ;  /* 0x000000020a057819 */ /* 0x000fe200000006ff */
        /* <DEDUP_REMOVED lines=9> */
.L_x_41:
[----:B------:R-:W-:Y:S01]  /*0300*/  MOV R22, R4 ;  /* 0x0000000400167202 */ /* 0x000fe20000000f00 */
[----:B------:R-:W-:Y:S01]  /*0310*/  IMAD.MOV.U32 R23, RZ, RZ, R3 ;  /* 0x000000ffff177224 */ /* 0x000fe200078e0003 */
[----:B------:R-:W-:Y:S01]  /*0320*/  IADD3 R24, P0, PT, R4, R5, RZ ;  /* 0x0000000504187210 */ /* 0x000fe20007f1e0ff */
[----:B------:R-:W-:-:S03]  /*0330*/  IMAD.MOV.U32 R16, RZ, RZ, R7 ;  /* 0x000000ffff107224 */ /* 0x000fc600078e0007 */
[----:B------:R-:W2:Y:S01]  /*0340*/  LDG.E R22, desc[UR10][R22.64] ;  /* 0x0000000a16167981 */ /* 0x000ea2000c1e1900 */
[----:B------:R-:W-:Y:S01]  /*0350*/  IMAD.X R25, R3, 0x1, R8, P0 ;  /* 0x0000000103197824 */ /* 0x000fe200000e0608 */
[----:B------:R-:W-:Y:S02]  /*0360*/  IADD3 R26, P0, PT, R24, R5, RZ ;  /* 0x00000005181a7210 */ /* 0x000fe40007f1e0ff */
[----:B------:R-:W3:Y:S04]  /*0370*/  LDG.E R28, desc[UR10][R16.64+-0x8] ;  /* 0xfffff80a101c7981 */ /* 0x000ee8000c1e1900 */
[----:B------:R-:W4:Y:S04]  /*0380*/  LDG.E R29, desc[UR10][R16.64+0x8] ;  /* 0x0000080a101d7981 */ /* 0x000f28000c1e1900 */
[----:B------:R-:W2:Y:S01]  /*0390*/  LDG.E R23, desc[UR10][R16.64+-0x10] ;  /* 0xfffff00a10177981 */ /* 0x000ea2000c1e1900 */
[----:B------:R-:W-:-:S03]  /*03a0*/  IADD3.X R27, PT, PT, R25, R8, RZ, P0, !PT ;  /* 0x00000008191b7210 */ /* 0x000fc600007fe4ff */
[----:B------:R-:W5:Y:S04]  /*03b0*/  LDG.E R7, desc[UR10][R24.64] ;  /* 0x0000000a18077981 */ /* 0x000f68000c1e1900 */
[----:B------:R-:W3:Y:S04]  /*03c0*/  LDG.E R9, desc[UR10][R26.64] ;  /* 0x0000000a1a097981 */ /* 0x000ee8000c1e1900 */
[----:B------:R-:W5:Y:S01]  /*03d0*/  LDG.E R24, desc[UR10][R16.64+-0xc] ;  /* 0xfffff40a10187981 */ /* 0x000f62000c1e1900 */
[----:B------:R-:W-:-:S05]  /*03e0*/  IADD3 R20, P0, PT, R26, R5, RZ ;  /* 0x000000051a147210 */ /* 0x000fca0007f1e0ff */
[----:B------:R-:W-:Y:S01]  /*03f0*/  IMAD.X R21, R27, 0x1, R8, P0 ;  /* 0x000000011b157824 */ /* 0x000fe200000e0608 */
[----:B------:R-:W-:-:S04]  /*0400*/  IADD3 R18, P0, PT, R20, R5, RZ ;  /* 0x0000000514127210 */ /* 0x000fc80007f1e0ff */
[----:B------:R-:W4:Y:S01]  /*0410*/  LDG.E R20, desc[UR10][R20.64] ;  /* 0x0000000a14147981 */ /* 0x000f22000c1e1900 */
[----:B--2---:R-:W-:Y:S01]  /*0420*/  FFMA R23, R23, R22, R19 ;  /* 0x0000001617177223 */ /* 0x004fe20000000013 */
[----:B------:R-:W-:Y:S01]  /*0430*/  IMAD.X R19, R21, 0x1, R8, P0 ;  /* 0x0000000115137824 */ /* 0x000fe200000e0608 */
[----:B------:R-:W-:Y:S01]  /*0440*/  IADD3 R22, P0, PT, R18, R5, RZ ;  /* 0x0000000512167210 */ /* 0x000fe20007f1e0ff */
[----:B------:R-:W2:Y:S04]  /*0450*/  LDG.E R21, desc[UR10][R16.64+0x4] ;  /* 0x0000040a10157981 */ /* 0x000ea8000c1e1900 */
[----:B------:R-:W2:Y:S01]  /*0460*/  LDG.E R18, desc[UR10][R18.64] ;  /* 0x0000000a12127981 */ /* 0x000ea2000c1e1900 */
[----:B-----5:R-:W-:Y:S01]  /*0470*/  FFMA R25, R24, R7, R23 ;  /* 0x0000000718197223 */ /* 0x020fe20000000017 */
[----:B------:R-:W-:-:S02]  /*0480*/  IADD3.X R23, PT, PT, R19, R8, RZ, P0, !PT ;  /* 0x0000000813177210 */ /* 0x000fc400007fe4ff */
[----:B------:R-:W4:Y:S01]  /*0490*/  LDG.E R7, desc[UR10][R16.64+-0x4] ;  /* 0xfffffc0a10077981 */ /* 0x000f22000c1e1900 */
[----:B------:R-:W-:Y:S01]  /*04a0*/  IADD3 R24, P0, PT, R22, R5, RZ ;  /* 0x0000000516187210 */ /* 0x000fe20007f1e0ff */
[----:B---3--:R-:W-:Y:S02]  /*04b0*/  FFMA R28, R28, R9, R25 ;  /* 0x000000091c1c7223 */ /* 0x008fe40000000019 */
[----:B------:R-:W2:Y:S02]  /*04c0*/  LDG.E R9, desc[UR10][R16.64] ;  /* 0x0000000a10097981 */ /* 0x000ea4000c1e1900 */
[--C-:B------:R-:W-:Y:S01]  /*04d0*/  IMAD.X R25, R23, 0x1, R8.reuse, P0 ;  /* 0x0000000117197824 */ /* 0x100fe200000e0608 */
[----:B------:R-:W-:Y:S01]  /*04e0*/  IADD3 R26, P0, PT, R24, R5, RZ ;  /* 0x00000005181a7210 */ /* 0x000fe20007f1e0ff */
[----:B------:R-:W3:Y:S04]  /*04f0*/  LDG.E R22, desc[UR10][R22.64] ;  /* 0x0000000a16167981 */ /* 0x000ee8000c1e1900 */
[----:B------:R-:W-:Y:S01]  /*0500*/  IMAD.X R27, R25, 0x1, R8, P0 ;  /* 0x00000001191b7824 */ /* 0x000fe200000e0608 */
[----:B------:R-:W5:Y:S04]  /*0510*/  LDG.E R24, desc[UR10][R24.64] ;  /* 0x0000000a18187981 */ /* 0x000f68000c1e1900 */
[----:B------:R-:W5:Y:S04]  /*0520*/  LDG.E R26, desc[UR10][R26.64] ;  /* 0x0000000a1a1a7981 */ /* 0x000f68000c1e1900 */
[----:B------:R0:W5:Y:S01]  /*0530*/  LDG.E R19, desc[UR10][R16.64+0xc] ;  /* 0x00000c0a10137981 */ /* 0x000162000c1e1900 */
[----:B------:R-:W-:-:S04]  /*0540*/  UIADD3 UR6, UP1, UPT, UR6, -0x8, URZ ;  /* 0xfffffff806067890 */ /* 0x000fc8000ff3e0ff */
[----:B------:R-:W-:Y:S02]  /*0550*/  UIADD3.X UR7, UPT, UPT, UR7, -0x1, URZ, UP1, !UPT ;  /* 0xffffffff07077890 */ /* 0x000fe40008ffe4ff */
[----:B------:R-:W-:-:S04]  /*0560*/  UISETP.NE.U32.AND UP1, UPT, UR6, URZ, UPT ;  /* 0x000000ff0600728c */ /* 0x000fc8000bf25070 */
[----:B------:R-:W-:Y:S01]  /*0570*/  UISETP.NE.AND.EX UP1, UPT, UR7, URZ, UPT, UP1 ;  /* 0x000000ff0700728c */ /* 0x000fe2000bf25310 */
[----:B------:R-:W-:-:S05]  /*0580*/  LEA R4, P0, R10, R4, 0x5 ;  /* 0x000000040a047211 */ /* 0x000fca00078028ff */
[----:B------:R-:W-:Y:S02]  /*0590*/  IMAD.X R3, R3, 0x1, R6, P0 ;  /* 0x0000000103037824 */ /* 0x000fe400000e0606 */
[----:B----4-:R-:W-:-:S04]  /*05a0*/  FFMA R20, R7, R20, R28 ;  /* 0x0000001407147223 */ /* 0x010fc8000000001c */
[----:B--2---:R-:W-:-:S04]  /*05b0*/  FFMA R18, R9, R18, R20 ;  /* 0x0000001209127223 */ /* 0x004fc80000000014 */
[----:B---3--:R-:W-:Y:S01]  /*05c0*/  FFMA R18, R21, R22, R18 ;  /* 0x0000001615127223 */ /* 0x008fe20000000012 */
[----:B------:R-:W-:-:S03]  /*05d0*/  IADD3 R7, P1, PT, R16, 0x20, RZ ;  /* 0x0000002010077810 */ /* 0x000fc60007f3e0ff */
[----:B-----5:R-:W-:Y:S01]  /*05e0*/  FFMA R18, R29, R24, R18 ;  /* 0x000000181d127223 */ /* 0x020fe20000000012 */
[----:B0-----:R-:W-:-:S03]  /*05f0*/  IADD3.X R17, PT, PT, RZ, R17, RZ, P1, !PT ;  /* 0x00000011ff117210 */ /* 0x001fc60000ffe4ff */
[----:B------:R-:W-:Y:S01]  /*0600*/  FFMA R19, R19, R26, R18 ;  /* 0x0000001a13137223 */ /* 0x000fe20000000012 */
[----:B------:R-:W-:Y:S06]  /*0610*/  BRA.U UP1, `(.L_x_41) ;  /* 0xfffffffd01387547 */ /* 0x000fec000b83ffff */
.L_x_40:
        /* <DEDUP_REMOVED lines=11> */
[----:B------:R-:W-:Y:S02]  /*06d0*/  IMAD R3, R11, UR4, R4 ;  /* 0x000000040b037c24 */ /* 0x000fe4000f8e0204 */
[----:B------:R-:W-:-:S04]  /*06e0*/  IMAD.WIDE.U32 R6, R10, UR4, R12 ;  /* 0x000000040a067c25 */ /* 0x000fc8000f8e000c */
[----:B------:R-:W-:Y:S01]  /*06f0*/  IMAD.WIDE.U32 R8, R10, 0x4, RZ ;  /* 0x000000040a087825 */ /* 0x000fe200078e00ff */
[----:B------:R-:W-:Y:S02]  /*0700*/  IADD3 R3, PT, PT, R7, R3, RZ ;  /* 0x0000000307037210 */ /* 0x000fe40007ffe0ff */
[C---:B0-----:R-:W-:Y:S02]  /*0710*/  LEA R20, P2, R6.reuse, UR14, 0x2 ;  /* 0x0000000e06147c11 */ /* 0x041fe4000f8410ff */
[----:B------:R-:W-:Y:S02]  /*0720*/  LEA R4, P0, R5, UR12, 0x2 ;  /* 0x0000000c05047c11 */ /* 0x000fe4000f8010ff */
[----:B------:R-:W-:Y:S01]  /*0730*/  LEA.HI.X R21, R6, UR15, R3, 0x2, P2 ;  /* 0x0000000f06157c11 */ /* 0x000fe200090f1403 */
[----:B------:R-:W-:Y:S01]  /*0740*/  IMAD.SHL.U32 R3, R11, 0x4, RZ ;  /* 0x000000040b037824 */ /* 0x000fe200078e00ff */
[----:B------:R-:W-:Y:S02]  /*0750*/  IADD3.X R6, PT, PT, R2, UR5, RZ, P1, !PT ;  /* 0x0000000502067c10 */ /* 0x000fe40008ffe4ff */
[-C--:B------:R-:W-:Y:S01]  /*0760*/  IADD3 R16, P1, PT, R20, R8.reuse, RZ ;  /* 0x0000000814107210 */ /* 0x080fe20007f3e0ff */
[----:B------:R-:W-:Y:S01]  /*0770*/  IMAD.IADD R9, R9, 0x1, R3 ;  /* 0x0000000109097824 */ /* 0x000fe200078e0203 */
[----:B------:R-:W-:Y:S01]  /*0780*/  LEA.HI.X R5, R5, UR13, R6, 0x2, P0 ;  /* 0x0000000d05057c11 */ /* 0x000fe200080f1406 */
[----:B------:R-:W2:Y:S01]  /*0790*/  LDG.E R18, desc[UR10][R20.64] ;  /* 0x0000000a14127981 */ /* 0x000ea2000c1e1900 */
[----:B------:R-:W-:-:S02]  /*07a0*/  IADD3 R6, P0, PT, R16, R8, RZ ;  /* 0x0000000810067210 */ /* 0x000fc40007f1e0ff */
[----:B------:R-:W-:Y:S01]  /*07b0*/  IADD3.X R17, PT, PT, R9, R21, RZ, P1, !PT ;  /* 0x0000001509117210 */ /* 0x000fe20000ffe4ff */
[----:B------:R-:W2:Y:S01]  /*07c0*/  LDG.E R22, desc[UR10][R4.64] ;  /* 0x0000000a04167981 */ /* 0x000ea2000c1e1900 */
[----:B------:R-:W-:-:S03]  /*07d0*/  IADD3 R8, P1, PT, R6, R8, RZ ;  /* 0x0000000806087210 */ /* 0x000fc60007f3e0ff */
[--C-:B------:R-:W-:Y:S01]  /*07e0*/  IMAD.X R7, R17, 0x1, R9.reuse, P0 ;  /* 0x0000000111077824 */ /* 0x100fe200000e0609 */
[----:B------:R-:W3:Y:S04]  /*07f0*/  LDG.E R16, desc[UR10][R16.64] ;  /* 0x0000000a10107981 */ /* 0x000ee8000c1e1900 */
[----:B------:R-:W3:Y:S01]  /*0800*/  LDG.E R3, desc[UR10][R4.64+0x4] ;  /* 0x0000040a04037981 */ /* 0x000ee2000c1e1900 */
[----:B------:R-:W-:-:S03]  /*0810*/  IMAD.X R9, R7, 0x1, R9, P1 ;  /* 0x0000000107097824 */ /* 0x000fc600008e0609 */
        /* <DEDUP_REMOVED lines=10> */
.L_x_42:
        /* <DEDUP_REMOVED lines=8> */
[----:B------:R-:W-:Y:S01]  /*0940*/  MOV R4, R12 ;  /* 0x0000000c00047202 */ /* 0x000fe20000000f00 */
[----:B------:R-:W-:Y:S01]  /*0950*/  IMAD.MOV.U32 R5, RZ, RZ, RZ ;  /* 0x000000ffff057224 */ /* 0x000fe200078e00ff */
[----:B------:R-:W-:Y:S01]  /*0960*/  IADD3 R3, P0, PT, R14, UR4, RZ ;  /* 0x000000040e037c10 */ /* 0x000fe2000ff1e0ff */
[C---:B------:R-:W-:Y:S02]  /*0970*/  IMAD R6, R10.reuse, UR5, RZ ;  /* 0x000000050a067c24 */ /* 0x040fe4000f8e02ff */
[----:B------:R-:W-:Y:S01]  /*0980*/  IMAD.WIDE.U32 R8, R10, UR4, R4 ;  /* 0x000000040a087c25 */ /* 0x000fe2000f8e0004 */
[----:B------:R-:W-:-:S03]  /*0990*/  IADD3.X R16, PT, PT, R2, UR5, RZ, P0, !PT ;  /* 0x0000000502107c10 */ /* 0x000fc600087fe4ff */
[----:B------:R-:W-:-:S04]  /*09a0*/  IMAD R5, R11, UR4, R6 ;  /* 0x000000040b057c24 */ /* 0x000fc8000f8e0206 */
[----:B------:R-:W-:Y:S01]  /*09b0*/  IMAD.IADD R7, R9, 0x1, R5 ;  /* 0x0000000109077824 */ /* 0x000fe200078e0205 */
[C---:B0-----:R-:W-:Y:S02]  /*09c0*/  LEA R6, P0, R8.reuse, UR14, 0x2 ;  /* 0x0000000e08067c11 */ /* 0x041fe4000f8010ff */
[C---:B------:R-:W-:Y:S02]  /*09d0*/  LEA R4, P1, R3.reuse, UR12, 0x2 ;  /* 0x0000000c03047c11 */ /* 0x040fe4000f8210ff */
[----:B------:R-:W-:Y:S02]  /*09e0*/  LEA.HI.X R7, R8, UR15, R7, 0x2, P0 ;  /* 0x0000000f08077c11 */ /* 0x000fe400080f1407 */
[----:B------:R-:W-:Y:S02]  /*09f0*/  LEA.HI.X R5, R3, UR13, R16, 0x2, P1 ;  /* 0x0000000d03057c11 */ /* 0x000fe400088f1410 */
[C---:B------:R-:W-:Y:S02]  /*0a00*/  LEA R8, P0, R10.reuse, R6, 0x2 ;  /* 0x000000060a087211 */ /* 0x040fe400078010ff */
[----:B------:R-:W2:Y:S02]  /*0a10*/  LDG.E R6, desc[UR10][R6.64] ;  /* 0x0000000a06067981 */ /* 0x000ea4000c1e1900 */
[----:B------:R-:W-:-:S02]  /*0a20*/  LEA.HI.X R9, R10, R7, R11, 0x2, P0 ;  /* 0x000000070a097211 */ /* 0x000fc400000f140b */
[----:B------:R-:W2:Y:S04]  /*0a30*/  LDG.E R16, desc[UR10][R4.64] ;  /* 0x0000000a04107981 */ /* 0x000ea8000c1e1900 */
[----:B------:R-:W3:Y:S04]  /*0a40*/  LDG.E R18, desc[UR10][R4.64+0x4] ;  /* 0x0000040a04127981 */ /* 0x000ee8000c1e1900 */
[----:B------:R-:W3:Y:S01]  /*0a50*/  LDG.E R8, desc[UR10][R8.64] ;  /* 0x0000000a08087981 */ /* 0x000ee2000c1e1900 */
[----:B------:R-:W-:-:S04]  /*0a60*/  UIADD3 UR4, UP1, UPT, UR4, 0x2, URZ ;  /* 0x0000000204047890 */ /* 0x000fc8000ff3e0ff */
[----:B------:R-:W-:Y:S01]  /*0a70*/  UIADD3.X UR5, UPT, UPT, URZ, UR5, URZ, UP1, !UPT ;  /* 0x00000005ff057290 */ /* 0x000fe20008ffe4ff */
[----:B--2---:R-:W-:-:S04]  /*0a80*/  FFMA R19, R16, R6, R19 ;  /* 0x0000000610137223 */ /* 0x004fc80000000013 */
[----:B---3--:R-:W-:-:S07]  /*0a90*/  FFMA R19, R18, R8, R19 ;  /* 0x0000000812137223 */ /* 0x008fce0000000013 */
.L_x_43:
[----:B------:R-:W-:Y:S05]  /*0aa0*/  BRA.U UP0, `(.L_x_39) ;  /* 0x0000000100407547 */ /* 0x000fea000b800000 */
[----:B------:R-:W0:Y:S01]  /*0ab0*/  LDCU.128 UR12, c[0x0][0x380] ;  /* 0x00007000ff0c77ac */ /* 0x000e220008000c00 */
[----:B------:R-:W-:Y:S01]  /*0ac0*/  MOV R6, R12 ;  /* 0x0000000c00067202 */ /* 0x000fe20000000f00 */
        /* <DEDUP_REMOVED lines=11> */
[----:B------:R-:W2:Y:S04]  /*0b80*/  LDG.E R4, desc[UR10][R4.64] ;  /* 0x0000000a04047981 */ /* 0x000ea8000c1e1900 */
[----:B------:R-:W2:Y:S02]  /*0b90*/  LDG.E R2, desc[UR10][R2.64] ;  /* 0x0000000a02027981 */ /* 0x000ea4000c1e1900 */
[----:B--2---:R-:W-:-:S07]  /*0ba0*/  FFMA R19, R4, R2, R19 ;  /* 0x0000000204137223 */ /* 0x004fce0000000013 */
.L_x_39:
[----:B------:R-:W0:Y:S01]  /*0bb0*/  LDCU.64 UR4, c[0x0][0x390] ;  /* 0x00007200ff0477ac */ /* 0x000e220008000a00 */
[----:B------:R-:W-:Y:S01]  /*0bc0*/  MOV R2, R12 ;  /* 0x0000000c00027202 */ /* 0x000fe20000000f00 */
[----:B------:R-:W-:-:S04]  /*0bd0*/  IMAD.MOV.U32 R3, RZ, RZ, RZ ;  /* 0x000000ffff037224 */ /* 0x000fc800078e00ff */
[----:B------:R-:W-:-:S04]  /*0be0*/  IMAD.WIDE.U32 R2, R0, R10, R2 ;  /* 0x0000000a00027225 */ /* 0x000fc800078e0002 */
[----:B------:R-:W-:Y:S01]  /*0bf0*/  IMAD R11, R0, R11, R3 ;  /* 0x0000000b000b7224 */ /* 0x000fe200078e0203 */
[----:B0-----:R-:W-:-:S04]  /*0c00*/  LEA R4, P0, R2, UR4, 0x2 ;  /* 0x0000000402047c11 */ /* 0x001fc8000f8010ff */
[----:B------:R-:W-:-:S05]  /*0c10*/  LEA.HI.X R5, R2, UR5, R11, 0x2, P0 ;  /* 0x0000000502057c11 */ /* 0x000fca00080f140b */
[----:B------:R-:W-:Y:S01]  /*0c20*/  STG.E desc[UR10][R4.64], R19 ;  /* 0x0000001304007986 */ /* 0x000fe2000c10190a */
[----:B------:R-:W-:Y:S05]  /*0c30*/  EXIT ;  /* 0x000000000000794d */ /* 0x000fea0003800000 */
.L_x_44:
        /* <DEDUP_REMOVED lines=12> */
.L_x_55:


//--------------------- .text._Z9mm_kernelIiEvPKT_S2_PS0_mmm --------------------------
	.section	.text._Z9mm_kernelIiEvPKT_S2_PS0_mmm,"ax",@progbits
	.align	128
        .global         _Z9mm_kernelIiEvPKT_S2_PS0_mmm
        .type           _Z9mm_kernelIiEvPKT_S2_PS0_mmm,@function
        .size           _Z9mm_kernelIiEvPKT_S2_PS0_mmm,(.L_x_56 - _Z9mm_kernelIiEvPKT_S2_PS0_mmm)
        .other          _Z9mm_kernelIiEvPKT_S2_PS0_mmm,@"STO_CUDA_ENTRY STV_DEFAULT"
_Z9mm_kernelIiEvPKT_S2_PS0_mmm:
.text._Z9mm_kernelIiEvPKT_S2_PS0_mmm:
        /* <DEDUP_REMOVED lines=48> */
.L_x_47:
        /* <DEDUP_REMOVED lines=18> */
[----:B--2---:R-:W-:Y:S02]  /*0420*/  IMAD R23, R23, R22, R19 ;  /* 0x0000001617177224 */ /* 0x004fe400078e0213 */
[----:B------:R-:W-:Y:S01]  /*0430*/  IMAD.X R19, R21, 0x1, R8, P0 ;  /* 0x0000000115137824 */ /* 0x000fe200000e0608 */
[----:B------:R-:W-:Y:S01]  /*0440*/  IADD3 R22, P0, PT, R18, R5, RZ ;  /* 0x0000000512167210 */ /* 0x000fe20007f1e0ff */
[----:B------:R-:W2:Y:S04]  /*0450*/  LDG.E R21, desc[UR10][R16.64+0x4] ;  /* 0x0000040a10157981 */ /* 0x000ea8000c1e1900 */
[----:B------:R-:W2:Y:S01]  /*0460*/  LDG.E R18, desc[UR10][R18.64] ;  /* 0x0000000a12127981 */ /* 0x000ea2000c1e1900 */
[----:B-----5:R-:W-:Y:S01]  /*0470*/  IMAD R25, R24, R7, R23 ;  /* 0x0000000718197224 */ /* 0x020fe200078e0217 */
[----:B------:R-:W-:-:S02]  /*0480*/  IADD3.X R23, PT, PT, R19, R8, RZ, P0, !PT ;  /* 0x0000000813177210 */ /* 0x000fc400007fe4ff */
[----:B------:R-:W4:Y:S01]  /*0490*/  LDG.E R7, desc[UR10][R16.64+-0x4] ;  /* 0xfffffc0a10077981 */ /* 0x000f22000c1e1900 */
[----:B------:R-:W-:Y:S01]  /*04a0*/  IADD3 R24, P0, PT, R22, R5, RZ ;  /* 0x0000000516187210 */ /* 0x000fe20007f1e0ff */
[----:B---3--:R-:W-:Y:S02]  /*04b0*/  IMAD R9, R28, R9, R25 ;  /* 0x000000091c097224 */ /* 0x008fe400078e0219 */
[----:B------:R-:W3:Y:S02]  /*04c0*/  LDG.E R22, desc[UR10][R22.64] ;  /* 0x0000000a16167981 */ /* 0x000ee4000c1e1900 */
[--C-:B------:R-:W-:Y:S01]  /*04d0*/  IMAD.X R25, R23, 0x1, R8.reuse, P0 ;  /* 0x0000000117197824 */ /* 0x100fe200000e0608 */
[----:B------:R-:W-:Y:S01]  /*04e0*/  IADD3 R26, P0, PT, R24, R5, RZ ;  /* 0x00000005181a7210 */ /* 0x000fe20007f1e0ff */
[----:B------:R-:W5:Y:S04]  /*04f0*/  LDG.E R28, desc[UR10][R16.64+0x8] ;  /* 0x0000080a101c7981 */ /* 0x000f68000c1e1900 */
        /* <DEDUP_REMOVED lines=10> */
[----:B----4-:R-:W-:-:S04]  /*05a0*/  IMAD R7, R7, R20, R9 ;  /* 0x0000001407077224 */ /* 0x010fc800078e0209 */
[----:B--2---:R-:W-:-:S04]  /*05b0*/  IMAD R7, R29, R18, R7 ;  /* 0x000000121d077224 */ /* 0x004fc800078e0207 */
[----:B---3--:R-:W-:Y:S01]  /*05c0*/  IMAD R7, R21, R22, R7 ;  /* 0x0000001615077224 */ /* 0x008fe200078e0207 */
[----:B------:R-:W-:-:S03]  /*05d0*/  IADD3 R9, P1, PT, R16, 0x20, RZ ;  /* 0x0000002010097810 */ /* 0x000fc60007f3e0ff */
[----:B-----5:R-:W-:Y:S01]  /*05e0*/  IMAD R7, R28, R24, R7 ;  /* 0x000000181c077224 */ /* 0x020fe200078e0207 */
[----:B0-----:R-:W-:-:S03]  /*05f0*/  IADD3.X R17, PT, PT, RZ, R17, RZ, P1, !PT ;  /* 0x00000011ff117210 */ /* 0x001fc60000ffe4ff */
[----:B------:R-:W-:Y:S01]  /*0600*/  IMAD R19, R19, R26, R7 ;  /* 0x0000001a13137224 */ /* 0x000fe200078e0207 */
[----:B------:R-:W-:Y:S06]  /*0610*/  BRA.U UP1, `(.L_x_47) ;  /* 0xfffffffd01387547 */ /* 0x000fec000b83ffff */
.L_x_46:
        /* <DEDUP_REMOVED lines=42> */
.L_x_48:
        /* <DEDUP_REMOVED lines=28> */
[----:B--2---:R-:W-:-:S04]  /*0a80*/  IMAD R19, R16, R6, R19 ;  /* 0x0000000610137224 */ /* 0x004fc800078e0213 */
[----:B---3--:R-:W-:-:S07]  /*0a90*/  IMAD R19, R3, R8, R19 ;  /* 0x0000000803137224 */ /* 0x008fce00078e0213 */
.L_x_49:
        /* <DEDUP_REMOVED lines=16> */
[----:B--2---:R-:W-:-:S07]  /*0ba0*/  IMAD R19, R4, R2, R19 ;  /* 0x0000000204137224 */ /* 0x004fce00078e0213 */
.L_x_45:
        /* <DEDUP_REMOVED lines=9> */
.L_x_50:
        /* <DEDUP_REMOVED lines=12> */
.L_x_56:


//--------------------- .nv.shared.reserved.0     --------------------------
	.section	.nv.shared.reserved.0,"aw",@nobits
	.weak		__nv_reservedSMEM_offset_0_alias
	.size		__nv_reservedSMEM_offset_0_alias, 0, 64
	.other		__nv_reservedSMEM_offset_0_alias,@"STO_CUDA_RESERVED_SHARED STV_DEFAULT"
__nv_reservedSMEM_offset_0_alias:
	.zero		0
	.zero		64


//--------------------- .nv.constant0._Z10bmm_kernelIdEvPKT_S2_PS0_mmmm --------------------------
	.section	.nv.constant0._Z10bmm_kernelIdEvPKT_S2_PS0_mmmm,"a",@progbits
	.sectionflags	@""
	.align	4
.nv.constant0._Z10bmm_kernelIdEvPKT_S2_PS0_mmmm:
	.zero		952


//--------------------- .nv.constant0._Z10bmm_kernelIfEvPKT_S2_PS0_mmmm --------------------------
	.section	.nv.constant0._Z10bmm_kernelIfEvPKT_S2_PS0_mmmm,"a",@progbits
	.sectionflags	@""
	.align	4
.nv.constant0._Z10bmm_kernelIfEvPKT_S2_PS0_mmmm:
	.zero		952


//--------------------- .nv.constant0._Z10bmm_kernelIiEvPKT_S2_PS0_mmmm --------------------------
	.section	.nv.constant0._Z10bmm_kernelIiEvPKT_S2_PS0_mmmm,"a",@progbits
	.sectionflags	@""
	.align	4
.nv.constant0._Z10bmm_kernelIiEvPKT_S2_PS0_mmmm:
	.zero		952


//--------------------- .nv.constant0._Z9mm_kernelIdEvPKT_S2_PS0_mmm --------------------------
	.section	.nv.constant0._Z9mm_kernelIdEvPKT_S2_PS0_mmm,"a",@progbits
	.sectionflags	@""
	.align	4
.nv.constant0._Z9mm_kernelIdEvPKT_S2_PS0_mmm:
	.zero		944


//--------------------- .nv.constant0._Z9mm_kernelIfEvPKT_S2_PS0_mmm --------------------------
	.section	.nv.constant0._Z9mm_kernelIfEvPKT_S2_PS0_mmm,"a",@progbits
	.sectionflags	@""
	.align	4
.nv.constant0._Z9mm_kernelIfEvPKT_S2_PS0_mmm:
	.zero		944


//--------------------- .nv.constant0._Z9mm_kernelIiEvPKT_S2_PS0_mmm --------------------------
	.section	.nv.constant0._Z9mm_kernelIiEvPKT_S2_PS0_mmm,"a",@progbits
	.sectionflags	@""
	.align	4
.nv.constant0._Z9mm_kernelIiEvPKT_S2_PS0_mmm:
	.zero		944


//--------------------- SYMBOLS --------------------------

	.type		.nv.reservedSmem.offset0,@object
	.size		.nv.reservedSmem.offset0,0x4
